# CuTe-DSL kernel — source=cudnn_frontend_dsl family=grouped_gemm_swiglu
# config = {"ab_dtype": "Float8E4M3FN", "sf_vec": 16, "d_dtype": "Float4E2M1FN", "vector_f32": false, "mma_mn": [128, 128], "cluster_mn": [1, 1]}


// ===== COMPILED SASS (sm_100a) =====

	.target	sm_100a

	.elftype	@"ET_EXEC"


//--------------------- .note.nv.tkinfo           --------------------------
	.section	.note.nv.tkinfo,"",@"SHT_NOTE"
	.sectionflags	@"SHF_NOTE_NV_TKINFO"
	.tkinfo
        /*0018*/ 	.word	0x00000081
        /*0030*/ 	.string	""
        /*0030*/ 	.string	"ptxas"
        /*0030*/ 	.string	"Cuda compilation tools, release 12.9, V12.9.83"
        /*0030*/ 	.string	"Build system must define TOOLS_VERSION_EXTENDED"
        /*0030*/ 	.string	"-O 3 -arch sm_100a "



//--------------------- .note.nv.cuver            --------------------------
	.section	.note.nv.cuver,"",@"SHT_NOTE"
	.sectionflags	@"SHF_NOTE_NV_CUVER"
        /*0018*/ 	.short	0x0001
        /*001a*/ 	.short	0x0064
        /*001c*/ 	.short	0x0001
        /*001e*/ 	.short	0x0000
        /*0020*/ 	.short	0x0001
        /*0022*/ 	.short	0x0000


//--------------------- .nv.info                  --------------------------
	.section	.nv.info,"",@"SHT_CUDA_INFO"
	.align	4


	//----- nvinfo : EIATTR_REGCOUNT
	.align		4
        /*0000*/ 	.byte	0x04, 0x2f
        /*0002*/ 	.short	(.L_4 - .L_3)
	.align		4
.L_3:
        /*0004*/ 	.word	index@(kernel_cutlass_kernel_cudnngrouped_gemmgrouped_gemm_swiglugrouped_gemm_swiglu_quantBlockScaledContiguousGroupedGemmKernel_object_at__TiledMMA_ThrLayoutVMNK11110000_PermutationMNK____MMAAt_0)
        /*0008*/ 	.word	0x00000083


	//----- nvinfo : EIATTR_FRAME_SIZE
	.align		4
.L_4:
        /*000c*/ 	.byte	0x04, 0x11
        /*000e*/ 	.short	(.L_6 - .L_5)
	.align		4
.L_5:
        /*0010*/ 	.word	index@($__internal_2_$__cuda_sm10x_tcgen05_guardrail_trap_unallocated_columns_being_dealloced)
        /*0014*/ 	.word	0x00000000


	//----- nvinfo : EIATTR_FRAME_SIZE
	.align		4
.L_6:
        /*0018*/ 	.byte	0x04, 0x11
        /*001a*/ 	.short	(.L_8 - .L_7)
	.align		4
.L_7:
        /*001c*/ 	.word	index@($__internal_1_$__cuda_sm10x_tcgen05_guardrail_trap_phase_invalid_during_alloc)
        /*0020*/ 	.word	0x00000000


	//----- nvinfo : EIATTR_FRAME_SIZE
	.align		4
.L_8:
        /*0024*/ 	.byte	0x04, 0x11
        /*0026*/ 	.short	(.L_10 - .L_9)
	.align		4
.L_9:
        /*0028*/ 	.word	index@($__internal_0_$__cuda_sm10x_tcgen05_guardrail_trap_col_being_dealloced_not_returned_by_alloc)
        /*002c*/ 	.word	0x00000000


	//----- nvinfo : EIATTR_FRAME_SIZE
	.align		4
.L_10:
        /*0030*/ 	.byte	0x04, 0x11
        /*0032*/ 	.short	(.L_12 - .L_11)
	.align		4
.L_11:
        /*0034*/ 	.word	index@(kernel_cutlass_kernel_cudnngrouped_gemmgrouped_gemm_swiglugrouped_gemm_swiglu_quantBlockScaledContiguousGroupedGemmKernel_object_at__TiledMMA_ThrLayoutVMNK11110000_PermutationMNK____MMAAt_0)
        /*0038*/ 	.word	0x00000000


	//----- nvinfo : EIATTR_MIN_STACK_SIZE
	.align		4
.L_12:
        /*003c*/ 	.byte	0x04, 0x12
        /*003e*/ 	.short	(.L_14 - .L_13)
	.align		4
.L_13:
        /*0040*/ 	.word	index@(kernel_cutlass_kernel_cudnngrouped_gemmgrouped_gemm_swiglugrouped_gemm_swiglu_quantBlockScaledContiguousGroupedGemmKernel_object_at__TiledMMA_ThrLayoutVMNK11110000_PermutationMNK____MMAAt_0)
        /*0044*/ 	.word	0x00000000
.L_14:


//--------------------- .nv.info.kernel_cutlass_kernel_cudnngrouped_gemmgrouped_gemm_swiglugrouped_gemm_swiglu_quantBlockScaledContiguousGroupedGemmKernel_object_at__TiledMMA_ThrLayoutVMNK11110000_PermutationMNK____MMAAt_0 --------------------------
	.section	.nv.info.kernel_cutlass_kernel_cudnngrouped_gemmgrouped_gemm_swiglugrouped_gemm_swiglu_quantBlockScaledContiguousGroupedGemmKernel_object_at__TiledMMA_ThrLayoutVMNK11110000_PermutationMNK____MMAAt_0,"",@"SHT_CUDA_INFO"
	.sectionflags	@""
	.align	4


	//----- nvinfo : EIATTR_CUDA_API_VERSION
	.align		4
        /*0000*/ 	.byte	0x04, 0x37
        /*0002*/ 	.short	(.L_16 - .L_15)
.L_15:
        /*0004*/ 	.word	0x00000081


	//----- nvinfo : EIATTR_KPARAM_INFO
	.align		4
.L_16:
        /*0008*/ 	.byte	0x04, 0x17
        /*000a*/ 	.short	(.L_18 - .L_17)
.L_17:
        /*000c*/ 	.word	0x00000000
        /*0010*/ 	.short	0x000f
        /*0012*/ 	.short	0x03f8
        /*0014*/ 	.byte	0x00, 0xf0, 0x31, 0x00


	//----- nvinfo : EIATTR_KPARAM_INFO
	.align		4
.L_18:
        /*0018*/ 	.byte	0x04, 0x17
        /*001a*/ 	.short	(.L_20 - .L_19)
.L_19:
        /*001c*/ 	.word	0x00000000
        /*0020*/ 	.short	0x000e
        /*0022*/ 	.short	0x03ec
        /*0024*/ 	.byte	0x00, 0xf0, 0x31, 0x00


	//----- nvinfo : EIATTR_KPARAM_INFO
	.align		4
.L_20:
        /*0028*/ 	.byte	0x04, 0x17
        /*002a*/ 	.short	(.L_22 - .L_21)
.L_21:
        /*002c*/ 	.word	0x00000000
        /*0030*/ 	.short	0x000d
        /*0032*/ 	.short	0x03e0
        /*0034*/ 	.byte	0x00, 0xf0, 0x31, 0x00


	//----- nvinfo : EIATTR_KPARAM_INFO
	.align		4
.L_22:
        /*0038*/ 	.byte	0x04, 0x17
        /*003a*/ 	.short	(.L_24 - .L_23)
.L_23:
        /*003c*/ 	.word	0x00000000
        /*0040*/ 	.short	0x000c
        /*0042*/ 	.short	0x03d8
        /*0044*/ 	.byte	0x00, 0xf0, 0x21, 0x00


	//----- nvinfo : EIATTR_KPARAM_INFO
	.align		4
.L_24:
        /*0048*/ 	.byte	0x04, 0x17
        /*004a*/ 	.short	(.L_26 - .L_25)
.L_25:
        /*004c*/ 	.word	0x00000000
        /*0050*/ 	.short	0x000b
        /*0052*/ 	.short	0x03d0
        /*0054*/ 	.byte	0x00, 0xf0, 0x21, 0x00


	//----- nvinfo : EIATTR_KPARAM_INFO
	.align		4
.L_26:
        /*0058*/ 	.byte	0x04, 0x17
        /*005a*/ 	.short	(.L_28 - .L_27)
.L_27:
        /*005c*/ 	.word	0x00000000
        /*0060*/ 	.short	0x000a
        /*0062*/ 	.short	0x03c8
        /*0064*/ 	.byte	0x00, 0xf0, 0x21, 0x00


	//----- nvinfo : EIATTR_KPARAM_INFO
	.align		4
.L_28:
        /*0068*/ 	.byte	0x04, 0x17
        /*006a*/ 	.short	(.L_30 - .L_29)
.L_29:
        /*006c*/ 	.word	0x00000000
        /*0070*/ 	.short	0x0009
        /*0072*/ 	.short	0x03c0
        /*0074*/ 	.byte	0x00, 0xf0, 0x21, 0x00


	//----- nvinfo : EIATTR_KPARAM_INFO
	.align		4
.L_30:
        /*0078*/ 	.byte	0x04, 0x17
        /*007a*/ 	.short	(.L_32 - .L_31)
.L_31:
        /*007c*/ 	.word	0x00000000
        /*0080*/ 	.short	0x0008
        /*0082*/ 	.short	0x0340
        /*0084*/ 	.byte	0x00, 0xf0, 0x01, 0x02


	//----- nvinfo : EIATTR_KPARAM_INFO
	.align		4
.L_32:
        /*0088*/ 	.byte	0x04, 0x17
        /*008a*/ 	.short	(.L_34 - .L_33)
.L_33:
        /*008c*/ 	.word	0x00000000
        /*0090*/ 	.short	0x0007
        /*0092*/ 	.short	0x02c0
        /*0094*/ 	.byte	0x00, 0xf0, 0x01, 0x02


	//----- nvinfo : EIATTR_KPARAM_INFO
	.align		4
.L_34:
        /*0098*/ 	.byte	0x04, 0x17
        /*009a*/ 	.short	(.L_36 - .L_35)
.L_35:
        /*009c*/ 	.word	0x00000000
        /*00a0*/ 	.short	0x0006
        /*00a2*/ 	.short	0x0240
        /*00a4*/ 	.byte	0x00, 0xf0, 0x01, 0x02


	//----- nvinfo : EIATTR_KPARAM_INFO
	.align		4
.L_36:
        /*00a8*/ 	.byte	0x04, 0x17
        /*00aa*/ 	.short	(.L_38 - .L_37)
.L_37:
        /*00ac*/ 	.word	0x00000000
        /*00b0*/ 	.short	0x0005
        /*00b2*/ 	.short	0x01c0
        /*00b4*/ 	.byte	0x00, 0xf0, 0x01, 0x02


	//----- nvinfo : EIATTR_KPARAM_INFO
	.align		4
.L_38:
        /*00b8*/ 	.byte	0x04, 0x17
        /*00ba*/ 	.short	(.L_40 - .L_39)
.L_39:
        /*00bc*/ 	.word	0x00000000
        /*00c0*/ 	.short	0x0004
        /*00c2*/ 	.short	0x0140
        /*00c4*/ 	.byte	0x00, 0xf0, 0x01, 0x02


	//----- nvinfo : EIATTR_KPARAM_INFO
	.align		4
.L_40:
        /*00c8*/ 	.byte	0x04, 0x17
        /*00ca*/ 	.short	(.L_42 - .L_41)
.L_41:
        /*00cc*/ 	.word	0x00000000
        /*00d0*/ 	.short	0x0003
        /*00d2*/ 	.short	0x00c0
        /*00d4*/ 	.byte	0x00, 0xf0, 0x01, 0x02


	//----- nvinfo : EIATTR_KPARAM_INFO
	.align		4
.L_42:
        /*00d8*/ 	.byte	0x04, 0x17
        /*00da*/ 	.short	(.L_44 - .L_43)
.L_43:
        /*00dc*/ 	.word	0x00000000
        /*00e0*/ 	.short	0x0002
        /*00e2*/ 	.short	0x0040
        /*00e4*/ 	.byte	0x00, 0xf0, 0x01, 0x02


	//----- nvinfo : EIATTR_KPARAM_INFO
	.align		4
.L_44:
        /*00e8*/ 	.byte	0x04, 0x17
        /*00ea*/ 	.short	(.L_46 - .L_45)
.L_45:
        /*00ec*/ 	.word	0x00000000
        /*00f0*/ 	.short	0x0001
        /*00f2*/ 	.short	0x000c
        /*00f4*/ 	.byte	0x00, 0xf0, 0x31, 0x00


	//----- nvinfo : EIATTR_KPARAM_INFO
	.align		4
.L_46:
        /*00f8*/ 	.byte	0x04, 0x17
        /*00fa*/ 	.short	(.L_48 - .L_47)
.L_47:
        /*00fc*/ 	.word	0x00000000
        /*0100*/ 	.short	0x0000
        /*0102*/ 	.short	0x0000
        /*0104*/ 	.byte	0x00, 0xf0, 0x31, 0x00


	//----- nvinfo : EIATTR_AT_ENTRY_FRAGMENTS
	.align		4
.L_48:
        /*0108*/ 	.byte	0x04, 0x4f
        /*010a*/ 	.short	(.L_50 - .L_49)


	//   ....[0]....
.L_49:
        /*010c*/ 	.word	0x00000004


	//----- nvinfo : EIATTR_RESERVED_SMEM_USED
	.align		4
.L_50:
        /*0110*/ 	.byte	0x01, 0x41
	.zero		2


	//----- nvinfo : EIATTR_SPARSE_MMA_MASK
	.align		4
        /*0114*/ 	.byte	0x03, 0x50
        /*0116*/ 	.short	0x0000


	//----- nvinfo : EIATTR_TCGEN05_1CTA_USED
	.align		4
        /*0118*/ 	.byte	0x01, 0x51
	.zero		2


	//----- nvinfo : EIATTR_MAXREG_COUNT
	.align		4
        /*011c*/ 	.byte	0x03, 0x1b
        /*011e*/ 	.short	0x00ff


	//----- nvinfo : EIATTR_NUM_BARRIERS
	.align		4
        /*0120*/ 	.byte	0x02, 0x4c
        /*0122*/ 	.byte	0x05
	.zero		1


	//----- nvinfo : EIATTR_INT_WARP_WIDE_INSTR_OFFSETS
	.align		4
        /*0124*/ 	.byte	0x04, 0x31
        /*0126*/ 	.short	(.L_52 - .L_51)


	//   ....[0]....
.L_51:
        /*0128*/ 	.word	0x00004da0


	//   ....[1]....
        /*012c*/ 	.word	0x00004de0


	//----- nvinfo : EIATTR_COOP_GROUP_MASK_REGIDS
	.align		4
.L_52:
        /*0130*/ 	.byte	0x04, 0x29
        /*0132*/ 	.short	(.L_54 - .L_53)


	//   ....[0]....
.L_53:
        /*0134*/ 	.word	0xffffffff


	//   ....[1]....
        /*0138*/ 	.word	0xffffffff


	//   ....[2]....
        /*013c*/ 	.word	0xffffffff


	//   ....[3]....
        /*0140*/ 	.word	0xffffffff


	//   ....[4]....
        /*0144*/ 	.word	0xffffffff


	//   ....[5]....
        /*0148*/ 	.word	0xffffffff


	//   ....[6]....
        /*014c*/ 	.word	0xffffffff


	//   ....[7]....
        /*0150*/ 	.word	0xffffffff


	//   ....[8]....
        /*0154*/ 	.word	0xffffffff


	//----- nvinfo : EIATTR_COOP_GROUP_INSTR_OFFSETS
	.align		4
.L_54:
        /*0158*/ 	.byte	0x04, 0x28
        /*015a*/ 	.short	(.L_56 - .L_55)


	//   ....[0]....
.L_55:
        /*015c*/ 	.word	0x000000b0


	//   ....[1]....
        /*0160*/ 	.word	0x000009c0


	//   ....[2]....
        /*0164*/ 	.word	0x00000c00


	//   ....[3]....
        /*0168*/ 	.word	0x00000c60


	//   ....[4]....
        /*016c*/ 	.word	0x00002570


	//   ....[5]....
        /*0170*/ 	.word	0x00002830


	//   ....[6]....
        /*0174*/ 	.word	0x00004990


	//   ....[7]....
        /*0178*/ 	.word	0x00004c40


	//   ....[8]....
        /*017c*/ 	.word	0x00004e90


	//----- nvinfo : EIATTR_VRC_CTA_INIT_COUNT
	.align		4
.L_56:
        /*0180*/ 	.byte	0x02, 0x4a
        /*0182*/ 	.byte	0x80
	.zero		1


	//----- nvinfo : EIATTR_MBARRIER_INSTR_OFFSETS
	.align		4
        /*0184*/ 	.byte	0x04, 0x39
        /*0186*/ 	.short	(.L_58 - .L_57)


	//   ....[0]....
.L_57:
        /*0188*/ 	.word	0x00000330
        /*018c*/ 	.word	0x000000ff
        /*0190*/ 	.word	0x00000000
        /*0194*/ 	.short	0x0100
        /*0196*/ 	.byte	0x05
	.zero		1


	//   ....[1]....
        /*0198*/ 	.word	0x00000340
        /*019c*/ 	.word	0x000000ff
        /*01a0*/ 	.word	0x00000008
        /*01a4*/ 	.short	0x0100
        /*01a6*/ 	.byte	0x05
	.zero		1


	//   ....[2]....
        /*01a8*/ 	.word	0x00000350
        /*01ac*/ 	.word	0x000000ff
        /*01b0*/ 	.word	0x00000010
        /*01b4*/ 	.short	0x0100
        /*01b6*/ 	.byte	0x05
	.zero		1


	//   ....[3]....
        /*01b8*/ 	.word	0x00000360
        /*01bc*/ 	.word	0x000000ff
        /*01c0*/ 	.word	0x00000018
        /*01c4*/ 	.short	0x0100
        /*01c6*/ 	.byte	0x05
	.zero		1


	//   ....[4]....
        /*01c8*/ 	.word	0x00000370
        /*01cc*/ 	.word	0x000000ff
        /*01d0*/ 	.word	0x00000020
        /*01d4*/ 	.short	0x0100
        /*01d6*/ 	.byte	0x05
	.zero		1


	//   ....[5]....
        /*01d8*/ 	.word	0x00000380
        /*01dc*/ 	.word	0x000000ff
        /*01e0*/ 	.word	0x00000028
        /*01e4*/ 	.short	0x0100
        /*01e6*/ 	.byte	0x05
	.zero		1


	//   ....[6]....
        /*01e8*/ 	.word	0x00000390
        /*01ec*/ 	.word	0x000000ff
        /*01f0*/ 	.word	0x00000030
        /*01f4*/ 	.short	0x0100
        /*01f6*/ 	.byte	0x05
	.zero		1


	//   ....[7]....
        /*01f8*/ 	.word	0x000003a0
        /*01fc*/ 	.word	0x000000ff
        /*0200*/ 	.word	0x00000038
        /*0204*/ 	.short	0x0100
        /*0206*/ 	.byte	0x05
	.zero		1


	//   ....[8]....
        /*0208*/ 	.word	0x000003b0
        /*020c*/ 	.word	0x000000ff
        /*0210*/ 	.word	0x00000040
        /*0214*/ 	.short	0x0100
        /*0216*/ 	.byte	0x05
	.zero		1


	//   ....[9]....
        /*0218*/ 	.word	0x000003c0
        /*021c*/ 	.word	0x000000ff
        /*0220*/ 	.word	0x00000048
        /*0224*/ 	.short	0x0100
        /*0226*/ 	.byte	0x05
	.zero		1


	//   ....[10]....
        /*0228*/ 	.word	0x000003d0
        /*022c*/ 	.word	0x000000ff
        /*0230*/ 	.word	0x00000050
        /*0234*/ 	.short	0x0100
        /*0236*/ 	.byte	0x05
	.zero		1


	//   ....[11]....
        /*0238*/ 	.word	0x000003e0
        /*023c*/ 	.word	0x000000ff
        /*0240*/ 	.word	0x00000058
        /*0244*/ 	.short	0x0100
        /*0246*/ 	.byte	0x05
	.zero		1


	//   ....[12]....
        /*0248*/ 	.word	0x000004f0
        /*024c*/ 	.word	0x000000ff
        /*0250*/ 	.word	0x00000060
        /*0254*/ 	.short	0x0100
        /*0256*/ 	.byte	0x06
	.zero		1


	//   ....[13]....
        /*0258*/ 	.word	0x00000500
        /*025c*/ 	.word	0x000000ff
        /*0260*/ 	.word	0x00000068
        /*0264*/ 	.short	0x0100
        /*0266*/ 	.byte	0x06
	.zero		1


	//   ....[14]....
        /*0268*/ 	.word	0x00000510
        /*026c*/ 	.word	0x000000ff
        /*0270*/ 	.word	0x00000070
        /*0274*/ 	.short	0x0100
        /*0276*/ 	.byte	0x06
	.zero		1


	//   ....[15]....
        /*0278*/ 	.word	0x00000520
        /*027c*/ 	.word	0x000000ff
        /*0280*/ 	.word	0x00000078
        /*0284*/ 	.short	0x0100
        /*0286*/ 	.byte	0x06
	.zero		1


	//   ....[16]....
        /*0288*/ 	.word	0x00000630
        /*028c*/ 	.word	0x000000ff
        /*0290*/ 	.word	0x00000080
        /*0294*/ 	.short	0x0100
        /*0296*/ 	.byte	0x06
	.zero		1


	//   ....[17]....
        /*0298*/ 	.word	0x00000640
        /*029c*/ 	.word	0x000000ff
        /*02a0*/ 	.word	0x00000088
        /*02a4*/ 	.short	0x0100
        /*02a6*/ 	.byte	0x06
	.zero		1


	//   ....[18]....
        /*02a8*/ 	.word	0x00000650
        /*02ac*/ 	.word	0x000000ff
        /*02b0*/ 	.word	0x00000090
        /*02b4*/ 	.short	0x0100
        /*02b6*/ 	.byte	0x06
	.zero		1


	//   ....[19]....
        /*02b8*/ 	.word	0x00000660
        /*02bc*/ 	.word	0x000000ff
        /*02c0*/ 	.word	0x00000098
        /*02c4*/ 	.short	0x0100
        /*02c6*/ 	.byte	0x06
	.zero		1


	//   ....[20]....
        /*02c8*/ 	.word	0x00000cc0
        /*02cc*/ 	.word	0x0000000e
        /*02d0*/ 	.word	0x00000090
        /*02d4*/ 	.short	0x010a
        /*02d6*/ 	.byte	0xff
	.zero		1


	//   ....[21]....
        /*02d8*/ 	.word	0x00000da0
        /*02dc*/ 	.word	0x0000000e
        /*02e0*/ 	.word	0x00000080
        /*02e4*/ 	.short	0x0101
        /*02e6*/ 	.byte	0xff
	.zero		1


	//   ....[22]....
        /*02e8*/ 	.word	0x00000fb0
        /*02ec*/ 	.word	0x00000002
        /*02f0*/ 	.word	0x00000090
        /*02f4*/ 	.short	0x010a
        /*02f6*/ 	.byte	0xff
	.zero		1


	//   ....[23]....
        /*02f8*/ 	.word	0x000010d0
        /*02fc*/ 	.word	0x00000002
        /*0300*/ 	.word	0x00000080
        /*0304*/ 	.short	0x0101
        /*0306*/ 	.byte	0xff
	.zero		1


	//   ....[24]....
        /*0308*/ 	.word	0x000010e0
        /*030c*/ 	.word	0x00000008
        /*0310*/ 	.word	0x00000090
        /*0314*/ 	.short	0x010a
        /*0316*/ 	.byte	0xff
	.zero		1


	//   ....[25]....
        /*0318*/ 	.word	0x00001150
        /*031c*/ 	.word	0x000000ff
        /*0320*/ 	.word	0x00000080
        /*0324*/ 	.short	0x010a
        /*0326*/ 	.byte	0x17
	.zero		1


	//   ....[26]....
        /*0328*/ 	.word	0x000011d0
        /*032c*/ 	.word	0x000000ff
        /*0330*/ 	.word	0x00000090
        /*0334*/ 	.short	0x0101
        /*0336*/ 	.byte	0x17
	.zero		1


	//   ....[27]....
        /*0338*/ 	.word	0x00001390
        /*033c*/ 	.word	0x000000ff
        /*0340*/ 	.word	0x00000030
        /*0344*/ 	.short	0x010a
        /*0346*/ 	.byte	0x05
	.zero		1


	//   ....[28]....
        /*0348*/ 	.word	0x000014b0
        /*034c*/ 	.word	0x000000ff
        /*0350*/ 	.word	0x00000030
        /*0354*/ 	.short	0x010a
        /*0356*/ 	.byte	0x05
	.zero		1


	//   ....[29]....
        /*0358*/ 	.word	0x00001610
        /*035c*/ 	.word	0x000000ff
        /*0360*/ 	.word	0x00000030
        /*0364*/ 	.short	0x010a
        /*0366*/ 	.byte	0x16
	.zero		1


	//   ....[30]....
        /*0368*/ 	.word	0x00001650
        /*036c*/ 	.word	0x00000003
        /*0370*/ 	.word	0x00000080
        /*0374*/ 	.short	0x010a
        /*0376*/ 	.byte	0xff
	.zero		1


	//   ....[31]....
        /*0378*/ 	.word	0x000016f0
        /*037c*/ 	.word	0x00000003
        /*0380*/ 	.word	0x00000090
        /*0384*/ 	.short	0x0101
        /*0386*/ 	.byte	0xff
	.zero		1


	//   ....[32]....
        /*0388*/ 	.word	0x000018e0
        /*038c*/ 	.word	0x000000ff
        /*0390*/ 	.word	0x00000030
        /*0394*/ 	.short	0x010a
        /*0396*/ 	.byte	0x05
	.zero		1


	//   ....[33]....
        /*0398*/ 	.word	0x000019a0
        /*039c*/ 	.word	0x000000ff
        /*03a0*/ 	.word	0x00000080
        /*03a4*/ 	.short	0x010a
        /*03a6*/ 	.byte	0x0c
	.zero		1


	//   ....[34]....
        /*03a8*/ 	.word	0x00001a30
        /*03ac*/ 	.word	0x000000ff
        /*03b0*/ 	.word	0x00000090
        /*03b4*/ 	.short	0x0101
        /*03b6*/ 	.byte	0x0c
	.zero		1


	//   ....[35]....
        /*03b8*/ 	.word	0x00001e70
        /*03bc*/ 	.word	0x000000ff
        /*03c0*/ 	.word	0x00000000
        /*03c4*/ 	.short	0x010a
        /*03c6*/ 	.byte	0x10
	.zero		1


	//   ....[36]....
        /*03c8*/ 	.word	0x00001e80
        /*03cc*/ 	.word	0x000000ff
        /*03d0*/ 	.word	0x00000070
        /*03d4*/ 	.short	0x010a
        /*03d6*/ 	.byte	0x12
	.zero		1


	//   ....[37]....
        /*03d8*/ 	.word	0x00001ea0
        /*03dc*/ 	.word	0x000000ff
        /*03e0*/ 	.word	0x00000070
        /*03e4*/ 	.short	0x010a
        /*03e6*/ 	.byte	0x12
	.zero		1


	//   ....[38]....
        /*03e8*/ 	.word	0x000020f0
        /*03ec*/ 	.word	0x000000ff
        /*03f0*/ 	.word	0x00000000
        /*03f4*/ 	.short	0x010a
        /*03f6*/ 	.byte	0x0d
	.zero		1


	//   ....[39]....
        /*03f8*/ 	.word	0x00002260
        /*03fc*/ 	.word	0x000000ff
        /*0400*/ 	.word	0x00000000
        /*0404*/ 	.short	0x010a
        /*0406*/ 	.byte	0x10
	.zero		1


	//   ....[40]....
        /*0408*/ 	.word	0x00002350
        /*040c*/ 	.word	0x000000ff
        /*0410*/ 	.word	0x00000070
        /*0414*/ 	.short	0x010a
        /*0416*/ 	.byte	0x10
	.zero		1


	//   ....[41]....
        /*0418*/ 	.word	0x00002360
        /*041c*/ 	.word	0x00000000
        /*0420*/ 	.word	0x00000080
        /*0424*/ 	.short	0x010a
        /*0426*/ 	.byte	0xff
	.zero		1


	//   ....[42]....
        /*0428*/ 	.word	0x00002400
        /*042c*/ 	.word	0x00000000
        /*0430*/ 	.word	0x00000090
        /*0434*/ 	.short	0x0101
        /*0436*/ 	.byte	0xff
	.zero		1


	//   ....[43]....
        /*0438*/ 	.word	0x00002510
        /*043c*/ 	.word	0x00000000
        /*0440*/ 	.word	0x00000070
        /*0444*/ 	.short	0x010a
        /*0446*/ 	.byte	0xff
	.zero		1


	//   ....[44]....
        /*0448*/ 	.word	0x000028a0
        /*044c*/ 	.word	0x00000003
        /*0450*/ 	.word	0x00000080
        /*0454*/ 	.short	0x010a
        /*0456*/ 	.byte	0xff
	.zero		1


	//   ....[45]....
        /*0458*/ 	.word	0x00002900
        /*045c*/ 	.word	0x00000003
        /*0460*/ 	.word	0x00000090
        /*0464*/ 	.short	0x0101
        /*0466*/ 	.byte	0xff
	.zero		1


	//   ....[46]....
        /*0468*/ 	.word	0x00002cb0
        /*046c*/ 	.word	0x00000034
        /*0470*/ 	.word	0x00000060
        /*0474*/ 	.short	0x010a
        /*0476*/ 	.byte	0xff
	.zero		1


	//   ....[47]....
        /*0478*/ 	.word	0x00004940
        /*047c*/ 	.word	0x00000034
        /*0480*/ 	.word	0x00000070
        /*0484*/ 	.short	0x0101
        /*0486*/ 	.byte	0xff
	.zero		1


	//   ....[48]....
        /*0488*/ 	.word	0x00004950
        /*048c*/ 	.word	0x00000005
        /*0490*/ 	.word	0x00000080
        /*0494*/ 	.short	0x010a
        /*0496*/ 	.byte	0xff
	.zero		1


	//   ....[49]....
        /*0498*/ 	.word	0x00004a10
        /*049c*/ 	.word	0x00000005
        /*04a0*/ 	.word	0x00000090
        /*04a4*/ 	.short	0x0101
        /*04a6*/ 	.byte	0xff
	.zero		1


	//   ....[50]....
        /*04a8*/ 	.word	0x00004ee0
        /*04ac*/ 	.word	0x0000000e
        /*04b0*/ 	.word	0x00000090
        /*04b4*/ 	.short	0x010a
        /*04b6*/ 	.byte	0xff
	.zero		1


	//   ....[51]....
        /*04b8*/ 	.word	0x00004f40
        /*04bc*/ 	.word	0x00000002
        /*04c0*/ 	.word	0x00000090
        /*04c4*/ 	.short	0x010a
        /*04c6*/ 	.byte	0xff
	.zero		1


	//   ....[52]....
        /*04c8*/ 	.word	0x00004fa0
        /*04cc*/ 	.word	0x00000008
        /*04d0*/ 	.word	0x00000090
        /*04d4*/ 	.short	0x010a
        /*04d6*/ 	.byte	0xff
	.zero		1


	//   ....[53]....
        /*04d8*/ 	.word	0x00005000
        /*04dc*/ 	.word	0x00000000
        /*04e0*/ 	.word	0x00000080
        /*04e4*/ 	.short	0x010a
        /*04e6*/ 	.byte	0xff
	.zero		1


	//   ....[54]....
        /*04e8*/ 	.word	0x00005080
        /*04ec*/ 	.word	0x00000000
        /*04f0*/ 	.word	0x00000030
        /*04f4*/ 	.short	0x010a
        /*04f6*/ 	.byte	0xff
	.zero		1


	//   ....[55]....
        /*04f8*/ 	.word	0x000050e0
        /*04fc*/ 	.word	0x00000003
        /*0500*/ 	.word	0x00000080
        /*0504*/ 	.short	0x010a
        /*0506*/ 	.byte	0xff
	.zero		1


	//   ....[56]....
        /*0508*/ 	.word	0x00005160
        /*050c*/ 	.word	0x00000000
        /*0510*/ 	.word	0x00000030
        /*0514*/ 	.short	0x010a
        /*0516*/ 	.byte	0xff
	.zero		1


	//   ....[57]....
        /*0518*/ 	.word	0x000051c0
        /*051c*/ 	.word	0x00000002
        /*0520*/ 	.word	0x00000080
        /*0524*/ 	.short	0x010a
        /*0526*/ 	.byte	0xff
	.zero		1


	//   ....[58]....
        /*0528*/ 	.word	0x00005230
        /*052c*/ 	.word	0x00000000
        /*0530*/ 	.word	0x00000070
        /*0534*/ 	.short	0x010a
        /*0536*/ 	.byte	0xff
	.zero		1


	//   ....[59]....
        /*0538*/ 	.word	0x000052b0
        /*053c*/ 	.word	0x00000000
        /*0540*/ 	.word	0x00000000
        /*0544*/ 	.short	0x010a
        /*0546*/ 	.byte	0xff
	.zero		1


	//   ....[60]....
        /*0548*/ 	.word	0x00005310
        /*054c*/ 	.word	0x00000000
        /*0550*/ 	.word	0x00000080
        /*0554*/ 	.short	0x010a
        /*0556*/ 	.byte	0xff
	.zero		1


	//   ....[61]....
        /*0558*/ 	.word	0x00005370
        /*055c*/ 	.word	0x00000000
        /*0560*/ 	.word	0x00000070
        /*0564*/ 	.short	0x010a
        /*0566*/ 	.byte	0xff
	.zero		1


	//   ....[62]....
        /*0568*/ 	.word	0x000053c0
        /*056c*/ 	.word	0x00000003
        /*0570*/ 	.word	0x00000080
        /*0574*/ 	.short	0x010a
        /*0576*/ 	.byte	0xff
	.zero		1


	//   ....[63]....
        /*0578*/ 	.word	0x00005420
        /*057c*/ 	.word	0x00000034
        /*0580*/ 	.word	0x00000060
        /*0584*/ 	.short	0x010a
        /*0586*/ 	.byte	0xff
	.zero		1


	//   ....[64]....
        /*0588*/ 	.word	0x00005490
        /*058c*/ 	.word	0x00000005
        /*0590*/ 	.word	0x00000080
        /*0594*/ 	.short	0x010a
        /*0596*/ 	.byte	0xff
	.zero		1


	//----- nvinfo : EIATTR_NUM_MBARRIERS
	.align		4
.L_58:
        /*0598*/ 	.byte	0x03, 0x38
        /*059a*/ 	.short	0x0014


	//----- nvinfo : EIATTR_EXIT_INSTR_OFFSETS
	.align		4
        /*059c*/ 	.byte	0x04, 0x1c
        /*059e*/ 	.short	(.L_60 - .L_59)


	//   ....[0]....
.L_59:
        /*05a0*/ 	.word	0x00002540


	//   ....[1]....
        /*05a4*/ 	.word	0x00004ec0


	//----- nvinfo : EIATTR_MAX_THREADS
	.align		4
.L_60:
        /*05a8*/ 	.byte	0x04, 0x05
        /*05aa*/ 	.short	(.L_62 - .L_61)
.L_61:
        /*05ac*/ 	.word	0x000000e0
        /*05b0*/ 	.word	0x00000001
        /*05b4*/ 	.word	0x00000001


	//----- nvinfo : EIATTR_CRS_STACK_SIZE
	.align		4
.L_62:
        /*05b8*/ 	.byte	0x04, 0x1e
        /*05ba*/ 	.short	(.L_64 - .L_63)
.L_63:
        /*05bc*/ 	.word	0x00000000


	//----- nvinfo : EIATTR_CBANK_PARAM_SIZE
	.align		4
.L_64:
        /*05c0*/ 	.byte	0x03, 0x19
        /*05c2*/ 	.short	0x0404


	//----- nvinfo : EIATTR_PARAM_CBANK
	.align		4
        /*05c4*/ 	.byte	0x04, 0x0a
        /*05c6*/ 	.short	(.L_66 - .L_65)
	.align		4
.L_65:
        /*05c8*/ 	.word	index@(.nv.constant0.kernel_cutlass_kernel_cudnngrouped_gemmgrouped_gemm_swiglugrouped_gemm_swiglu_quantBlockScaledContiguousGroupedGemmKernel_object_at__TiledMMA_ThrLayoutVMNK11110000_PermutationMNK____MMAAt_0)
        /*05cc*/ 	.short	0x0380
        /*05ce*/ 	.short	0x0404


	//----- nvinfo : EIATTR_SW_WAR
	.align		4
.L_66:
        /*05d0*/ 	.byte	0x04, 0x36
        /*05d2*/ 	.short	(.L_68 - .L_67)
.L_67:
        /*05d4*/ 	.word	0x00000008
.L_68:


//--------------------- .nv.compat                --------------------------
	.section	.nv.compat,"",@"SHT_CUDA_COMPAT_INFO"
	.align	4
        /*0000*/ 	.byte	0x02, 0x02, 0x02, 0x00, 0x02, 0x05, 0x05, 0x00, 0x02, 0x03, 0x01, 0x00, 0x02, 0x06, 0x01, 0x00


//--------------------- .nv.callgraph             --------------------------
	.section	.nv.callgraph,"",@"SHT_CUDA_CALLGRAPH"
	.align	4
	.sectionentsize	8
	.align		4
        /*0000*/ 	.word	0x00000000
	.align		4
        /*0004*/ 	.word	0xffffffff
	.align		4
        /*0008*/ 	.word	0x00000000
	.align		4
        /*000c*/ 	.word	0xfffffffe
	.align		4
        /*0010*/ 	.word	0x00000000
	.align		4
        /*0014*/ 	.word	0xfffffffd
	.align		4
        /*0018*/ 	.word	0x00000000
	.align		4
        /*001c*/ 	.word	0xfffffffc


//--------------------- .text.kernel_cutlass_kernel_cudnngrouped_gemmgrouped_gemm_swiglugrouped_gemm_swiglu_quantBlockScaledContiguousGroupedGemmKernel_object_at__TiledMMA_ThrLayoutVMNK11110000_PermutationMNK____MMAAt_0 --------------------------
	.section	.text.kernel_cutlass_kernel_cudnngrouped_gemmgrouped_gemm_swiglugrouped_gemm_swiglu_quantBlockScaledContiguousGroupedGemmKernel_object_at__TiledMMA_ThrLayoutVMNK11110000_PermutationMNK____MMAAt_0,"ax",@progbits
	.align	128
        .global         kernel_cutlass_kernel_cudnngrouped_gemmgrouped_gemm_swiglugrouped_gemm_swiglu_quantBlockScaledContiguousGroupedGemmKernel_object_at__TiledMMA_ThrLayoutVMNK11110000_PermutationMNK____MMAAt_0
        .type           kernel_cutlass_kernel_cudnngrouped_gemmgrouped_gemm_swiglugrouped_gemm_swiglu_quantBlockScaledContiguousGroupedGemmKernel_object_at__TiledMMA_ThrLayoutVMNK11110000_PermutationMNK____MMAAt_0,@function
        .size           kernel_cutlass_kernel_cudnngrouped_gemmgrouped_gemm_swiglugrouped_gemm_swiglu_quantBlockScaledContiguousGroupedGemmKernel_object_at__TiledMMA_ThrLayoutVMNK11110000_PermutationMNK____MMAAt_0,(.L_x_83 - kernel_cutlass_kernel_cudnngrouped_gemmgrouped_gemm_swiglugrouped_gemm_swiglu_quantBlockScaledContiguousGroupedGemmKernel_object_at__TiledMMA_ThrLayoutVMNK11110000_PermutationMNK____MMAAt_0)
        .other          kernel_cutlass_kernel_cudnngrouped_gemmgrouped_gemm_swiglugrouped_gemm_swiglu_quantBlockScaledContiguousGroupedGemmKernel_object_at__TiledMMA_ThrLayoutVMNK11110000_PermutationMNK____MMAAt_0,@"STO_CUDA_ENTRY STV_DEFAULT"
kernel_cutlass_kernel_cudnngrouped_gemmgrouped_gemm_swiglugrouped_gemm_swiglu_quantBlockScaledContiguousGroupedGemmKernel_object_at__TiledMMA_ThrLayoutVMNK11110000_PermutationMNK____MMAAt_0:
.text.kernel_cutlass_kernel_cudnngrouped_gemmgrouped_gemm_swiglugrouped_gemm_swiglu_quantBlockScaledContiguousGroupedGemmKernel_object_at__TiledMMA_ThrLayoutVMNK11110000_PermutationMNK____MMAAt_0:
[----:B------:R-:W1:Y:S01]  /*0000*/  LDC R1, c[0x0][0x37c] ;  /* 0x0000df00ff017b82 */ /* 0x000e620000000800 */
[----:B------:R-:W2:Y:S01]  /*0010*/  S2R R3, SR_TID.Y ;  /* 0x0000000000037919 */ /* 0x000ea20000002200 */
[----:B------:R-:W3:Y:S01]  /*0020*/  LDCU UR5, c[0x0][0x360] ;  /* 0x00006c00ff0577ac */ /* 0x000ee20008000800 */
[----:B------:R-:W2:Y:S01]  /*0030*/  S2R R0, SR_TID.Z ;  /* 0x0000000000007919 */ /* 0x000ea20000002300 */
[----:B------:R-:W2:Y:S01]  /*0040*/  LDCU UR4, c[0x0][0x364] ;  /* 0x00006c80ff0477ac */ /* 0x000ea20008000800 */
[----:B------:R-:W3:Y:S01]  /*0050*/  S2R R58, SR_TID.X ;  /* 0x00000000003a7919 */ /* 0x000ee20000002100 */
[----:B--2---:R-:W-:Y:S01]  /*0060*/  IMAD R3, R0, UR4, R3 ;  /* 0x0000000400037c24 */ /* 0x004fe2000f8e0203 */
[----:B------:R-:W2:Y:S03]  /*0070*/  LDCU.U8 UR4, c[0x0][0x381] ;  /* 0x00007020ff0477ac */ /* 0x000ea60008000000 */
[----:B---3--:R-:W-:Y:S01]  /*0080*/  IMAD R75, R3, UR5, R58 ;  /* 0x00000005034b7c24 */ /* 0x008fe2000f8e023a */
[----:B------:R-:W3:Y:S04]  /*0090*/  LDCU.U8 UR5, c[0x0][0x382] ;  /* 0x00007040ff0577ac */ /* 0x000ee80008000000 */
[----:B------:R-:W-:-:S06]  /*00a0*/  SHF.R.U32.HI R75, RZ, 0x5, R75 ;  /* 0x00000005ff4b7819 */ /* 0x000fcc000001164b */
[----:B------:R-:W4:Y:S01]  /*00b0*/  SHFL.IDX PT, R75, R75, RZ, 0x1f ;  /* 0x00001fff4b4b7589 */ /* 0x000f2200000e0000 */
[----:B--2---:R-:W-:Y:S02]  /*00c0*/  ULOP3.LUT UR4, UR4, 0x1, URZ, 0xc0, !UPT ;  /* 0x0000000104047892 */ /* 0x004fe4000f8ec0ff */
[----:B---3--:R-:W-:Y:S02]  /*00d0*/  ULOP3.LUT UR5, UR5, 0x1, URZ, 0xc0, !UPT ;  /* 0x0000000105057892 */ /* 0x008fe4000f8ec0ff */
[----:B------:R-:W-:Y:S02]  /*00e0*/  UISETP.NE.U32.AND UP5, UPT, UR4, 0x1, UPT ;  /* 0x000000010400788c */ /* 0x000fe4000bfa5070 */
[----:B------:R-:W-:Y:S01]  /*00f0*/  UISETP.NE.U32.AND UP6, UPT, UR5, 0x1, UPT ;  /* 0x000000010500788c */ /* 0x000fe2000bfc5070 */
[----:B----4-:R-:W-:-:S13]  /*0100*/  ISETP.NE.AND P0, PT, R75, 0x5, PT ;  /* 0x000000054b00780c */ /* 0x010fda0003f05270 */
[----:B-1----:R-:W-:Y:S05]  /*0110*/  @P0 BRA `(.L_x_0) ;  /* 0x0000000000540947 */ /* 0x002fea0003800000 */
[----:B------:R-:W1:Y:S02]  /*0120*/  LDCU.64 UR4, c[0x0][0x348] ;  /* 0x00006900ff0477ac */ /* 0x000e640008000a00 */
[----:B-1----:R-:W-:Y:S02]  /*0130*/  UIADD3 UR14, UP0, UPT, UR4, 0x40, URZ ;  /* 0x00000040040e7890 */ /* 0x002fe4000ff1e0ff */
[----:B------:R-:W-:Y:S02]  /*0140*/  UIADD3 UR12, UP4, UPT, UR4, 0xc0, URZ ;  /* 0x000000c0040c7890 */ /* 0x000fe4000ff9e0ff */
[----:B------:R-:W-:Y:S02]  /*0150*/  UIADD3 UR10, UP3, UPT, UR4, 0x140, URZ ;  /* 0x00000140040a7890 */ /* 0x000fe4000ff7e0ff */
[----:B------:R-:W-:Y:S02]  /*0160*/  UIADD3 UR8, UP2, UPT, UR4, 0x1c0, URZ ;  /* 0x000001c004087890 */ /* 0x000fe4000ff5e0ff */
[----:B------:R-:W-:-:S02]  /*0170*/  UIADD3 UR6, UP1, UPT, UR4, 0x240, URZ ;  /* 0x0000024004067890 */ /* 0x000fc4000ff3e0ff */
[----:B------:R-:W-:Y:S02]  /*0180*/  UIADD3.X UR15, UPT, UPT, URZ, UR5, URZ, UP0, !UPT ;  /* 0x00000005ff0f7290 */ /* 0x000fe400087fe4ff */
[----:B------:R-:W-:Y:S02]  /*0190*/  UIADD3 UR4, UP0, UPT, UR4, 0x2c0, URZ ;  /* 0x000002c004047890 */ /* 0x000fe4000ff1e0ff */
[----:B------:R-:W-:Y:S02]  /*01a0*/  UIADD3.X UR13, UPT, UPT, URZ, UR5, URZ, UP4, !UPT ;  /* 0x00000005ff0d7290 */ /* 0x000fe4000a7fe4ff */
[----:B------:R-:W-:Y:S02]  /*01b0*/  UIADD3.X UR11, UPT, UPT, URZ, UR5, URZ, UP3, !UPT ;  /* 0x00000005ff0b7290 */ /* 0x000fe40009ffe4ff */
[----:B------:R-:W-:Y:S01]  /*01c0*/  UIADD3.X UR9, UPT, UPT, URZ, UR5, URZ, UP2, !UPT ;  /* 0x00000005ff097290 */ /* 0x000fe200097fe4ff */
[----:B------:R1:W-:Y:S01]  /*01d0*/  UTMACCTL.PF [UR14] ;  /* 0x000000000e0079b9 */ /* 0x0003e20008040000 */
[----:B------:R-:W-:-:S03]  /*01e0*/  UIADD3.X UR7, UPT, UPT, URZ, UR5, URZ, UP1, !UPT ;  /* 0x00000005ff077290 */ /* 0x000fc60008ffe4ff */
[----:B------:R1:W-:Y:S01]  /*01f0*/  UTMACCTL.PF [UR12] ;  /* 0x000000000c0079b9 */ /* 0x0003e20008040000 */
[----:B------:R-:W-:Y:S01]  /*0200*/  UIADD3.X UR5, UPT, UPT, URZ, UR5, URZ, UP0, !UPT ;  /* 0x00000005ff057290 */ /* 0x000fe200087fe4ff */
[----:B------:R1:W-:Y:S02]  /*0210*/  UTMACCTL.PF [UR10] ;  /* 0x000000000a0079b9 */ /* 0x0003e40008040000 */
[----:B------:R1:W-:Y:S02]  /*0220*/  UTMACCTL.PF [UR8] ;  /* 0x00000000080079b9 */ /* 0x0003e40008040000 */
[----:B------:R1:W-:Y:S04]  /*0230*/  UTMACCTL.PF [UR6] ;  /* 0x00000000060079b9 */ /* 0x0003e80008040000 */
[----:B------:R1:W-:Y:S01]  /*0240*/  UTMACCTL.PF [UR4] ;  /* 0x00000000040079b9 */ /* 0x0003e20008040000 */
[----:B------:R-:W-:Y:S01]  /*0250*/  UPLOP3.LUT UP4, UPT, UPT, UPT, UPT, 0x40, 0x4 ;  /* 0x000000000004789c */ /* 0x000fe20003f8e870 */
[----:B-1----:R-:W-:Y:S10]  /*0260*/  BRA `(.L_x_1) ;  /* 0x0000000000647947 */ /* 0x002ff40003800000 */
.L_x_0:
[----:B------:R-:W-:Y:S01]  /*0270*/  ISETP.NE.AND P0, PT, R75, RZ, PT ;  /* 0x000000ff4b00720c */ /* 0x000fe20003f05270 */
[----:B------:R-:W-:-:S12]  /*0280*/  UPLOP3.LUT UP4, UPT, UPT, UPT, UPT, 0x40, 0x4 ;  /* 0x000000000004789c */ /* 0x000fd80003f8e870 */
[----:B------:R-:W-:Y:S05]  /*0290*/  @P0 BRA `(.L_x_1) ;  /* 0x0000000000580947 */ /* 0x000fea0003800000 */
[----:B------:R-:W1:Y:S01]  /*02a0*/  S2UR UR5, SR_CgaCtaId ;  /* 0x00000000000579c3 */ /* 0x000e620000008800 */
[----:B------:R-:W-:Y:S01]  /*02b0*/  UMOV UR6, 0x400 ;  /* 0x0000040000067882 */ /* 0x000fe20000000000 */
[----:B------:R-:W-:Y:S01]  /*02c0*/  UMOV UR4, 0x1 ;  /* 0x0000000100047882 */ /* 0x000fe20000000000 */
[----:B------:R-:W-:Y:S02]  /*02d0*/  UPLOP3.LUT UP4, UPT, UPT, UPT, UPT, 0x80, 0x8 ;  /* 0x000000000008789c */ /* 0x000fe40003f8f070 */
[----:B-1----:R-:W-:Y:S02]  /*02e0*/  ULEA UR5, UR5, UR6, 0x18 ;  /* 0x0000000605057291 */ /* 0x002fe4000f8ec0ff */
[----:B------:R-:W-:-:S04]  /*02f0*/  UIADD3 UR6, UPT, UPT, -UR4, 0x100000, URZ ;  /* 0x0010000004067890 */ /* 0x000fc8000fffe1ff */
[----:B------:R-:W-:Y:S02]  /*0300*/  USHF.L.U32 UR7, UR6, 0xb, URZ ;  /* 0x0000000b06077899 */ /* 0x000fe400080006ff */
[----:B------:R-:W-:Y:S01]  /*0310*/  USHF.L.U32 UR6, UR6, 0x1, URZ ;  /* 0x0000000106067899 */ /* 0x000fe200080006ff */
[----:B------:R-:W1:Y:S11]  /*0320*/  FENCE.VIEW.ASYNC.S ;  /* 0x00000000000073c6 */ /* 0x000e760000000000 */
[----:B-1----:R1:W2:Y:S01]  /*0330*/  SYNCS.EXCH.64 URZ, [UR5], UR6 ;  /* 0x0000000605ff75b2 */ /* 0x0022a20008000100 */
[----:B------:R1:W3:Y:S01]  /*0340*/  SYNCS.EXCH.64 URZ, [UR5+0x8], UR6 ;  /* 0x0000080605ff75b2 */ /* 0x0002e20008000100 */
[----:B------:R1:W4:Y:S01]  /*0350*/  SYNCS.EXCH.64 URZ, [UR5+0x10], UR6 ;  /* 0x0000100605ff75b2 */ /* 0x0003220008000100 */
[----:B------:R1:W1:Y:S01]  /*0360*/  SYNCS.EXCH.64 URZ, [UR5+0x18], UR6 ;  /* 0x0000180605ff75b2 */ /* 0x0002620008000100 */
        /* <DEDUP_REMOVED lines=8> */
[----:B------:R-:W-:Y:S01]  /*03f0*/  NOP ;  /* 0x0000000000007918 */ /* 0x000fe20000000000 */
.L_x_1:
[----:B------:R-:W-:Y:S01]  /*0400*/  NOP ;  /* 0x0000000000007918 */ /* 0x000fe20000000000 */
[----:B-1234-:R-:W-:Y:S06]  /*0410*/  BAR.SYNC.DEFER_BLOCKING 0x0 ;  /* 0x0000000000007b1d */ /* 0x01efec0000010000 */
[----:B------:R-:W-:Y:S05]  /*0420*/  BRA.U !UP4, `(.L_x_2) ;  /* 0x000000010c447547 */ /* 0x000fea000b800000 */
[----:B------:R-:W1:Y:S01]  /*0430*/  S2UR UR6, SR_CgaCtaId ;  /* 0x00000000000679c3 */ /* 0x000e620000008800 */
[----:B------:R-:W-:Y:S01]  /*0440*/  UMOV UR7, 0x400 ;  /* 0x0000040000077882 */ /* 0x000fe20000000000 */
[----:B------:R-:W-:Y:S01]  /*0450*/  UMOV UR5, 0x1 ;  /* 0x0000000100057882 */ /* 0x000fe20000000000 */
[----:B------:R-:W-:Y:S01]  /*0460*/  UMOV UR4, 0x4 ;  /* 0x0000000400047882 */ /* 0x000fe20000000000 */
[----:B------:R-:W-:-:S04]  /*0470*/  UIADD3 UR8, UPT, UPT, -UR5, 0x100000, URZ ;  /* 0x0010000005087890 */ /* 0x000fc8000fffe1ff */
[----:B------:R-:W-:Y:S02]  /*0480*/  USHF.L.U32 UR9, UR8, 0xb, URZ ;  /* 0x0000000b08097899 */ /* 0x000fe400080006ff */
[----:B------:R-:W-:Y:S02]  /*0490*/  USHF.L.U32 UR8, UR8, 0x1, URZ ;  /* 0x0000000108087899 */ /* 0x000fe400080006ff */
[----:B------:R-:W-:-:S04]  /*04a0*/  UIADD3 UR4, UPT, UPT, -UR4, 0x100000, URZ ;  /* 0x0010000004047890 */ /* 0x000fc8000fffe1ff */
[----:B------:R-:W-:Y:S02]  /*04b0*/  USHF.L.U32 UR5, UR4, 0xb, URZ ;  /* 0x0000000b04057899 */ /* 0x000fe400080006ff */
[----:B------:R-:W-:Y:S02]  /*04c0*/  USHF.L.U32 UR4, UR4, 0x1, URZ ;  /* 0x0000000104047899 */ /* 0x000fe400080006ff */
[----:B-1----:R-:W-:Y:S01]  /*04d0*/  ULEA UR6, UR6, UR7, 0x18 ;  /* 0x0000000706067291 */ /* 0x002fe2000f8ec0ff */
[----:B------:R-:W1:Y:S11]  /*04e0*/  FENCE.VIEW.ASYNC.S ;  /* 0x00000000000073c6 */ /* 0x000e760000000000 */
[----:B-1----:R1:W2:Y:S01]  /*04f0*/  SYNCS.EXCH.64 URZ, [UR6+0x60], UR8 ;  /* 0x0000600806ff75b2 */ /* 0x0022a20008000100 */
[----:B------:R1:W3:Y:S01]  /*0500*/  SYNCS.EXCH.64 URZ, [UR6+0x68], UR8 ;  /* 0x0000680806ff75b2 */ /* 0x0002e20008000100 */
[----:B------:R1:W4:Y:S01]  /*0510*/  SYNCS.EXCH.64 URZ, [UR6+0x70], UR4 ;  /* 0x0000700406ff75b2 */ /* 0x0003220008000100 */
[----:B------:R1:W1:Y:S01]  /*0520*/  SYNCS.EXCH.64 URZ, [UR6+0x78], UR4 ;  /* 0x0000780406ff75b2 */ /* 0x0002620008000100 */
[----:B------:R-:W-:Y:S01]  /*0530*/  NOP ;  /* 0x0000000000007918 */ /* 0x000fe20000000000 */
.L_x_2:
        /* <DEDUP_REMOVED lines=20> */
.L_x_3:
[----:B------:R-:W-:Y:S01]  /*0680*/  NOP ;  /* 0x0000000000007918 */ /* 0x000fe20000000000 */
[----:B-1234-:R-:W-:Y:S08]  /*0690*/  BAR.SYNC.DEFER_BLOCKING 0x0 ;  /* 0x0000000000007b1d */ /* 0x01eff00000010000 */
[----:B------:R-:W-:Y:S01]  /*06a0*/  BAR.SYNC.DEFER_BLOCKING 0x1, 0xe0 ;  /* 0x0043800000007b1d */ /* 0x000fe20000010000 */
[----:B------:R-:W-:-:S05]  /*06b0*/  ISETP.NE.AND P0, PT, R75, 0x6, PT ;  /* 0x000000064b00780c */ /* 0x000fca0003f05270 */
[----:B------:R-:W1:Y:S08]  /*06c0*/  LDCU.64 UR14, c[0x0][0x358] ;  /* 0x00006b00ff0e77ac */ /* 0x000e700008000a00 */
[----:B------:R-:W-:Y:S05]  /*06d0*/  @P0 BRA `(.L_x_4) ;  /* 0x0000000800880947 */ /* 0x000fea0003800000 */
[----:B------:R-:W-:Y:S01]  /*06e0*/  LOP3.LUT R0, R58, 0x1f, RZ, 0xc0, !PT ;  /* 0x0000001f3a007812 */ /* 0x000fe200078ec0ff */
[----:B------:R-:W-:Y:S01]  /*06f0*/  IMAD.MOV.U32 R18, RZ, RZ, 0x7fffffff ;  /* 0x7fffffffff127424 */ /* 0x000fe200078e00ff */
[----:B------:R-:W2:Y:S01]  /*0700*/  S2UR UR9, SR_CTAID.Z ;  /* 0x00000000000979c3 */ /* 0x000ea20000002700 */
[----:B------:R-:W2:Y:S01]  /*0710*/  LDCU.64 UR6, c[0x0][0x760] ;  /* 0x0000ec00ff0677ac */ /* 0x000ea20008000a00 */
[C---:B------:R-:W-:Y:S01]  /*0720*/  ISETP.GT.U32.AND P0, PT, R0.reuse, 0x7, PT ;  /* 0x000000070000780c */ /* 0x040fe20003f04070 */
[----:B------:R-:W3:Y:S01]  /*0730*/  LDCU.U8 UR8, c[0x0][0x768] ;  /* 0x0000ed00ff0877ac */ /* 0x000ee20008000000 */
[----:B------:R-:W4:Y:S01]  /*0740*/  LDCU.U8 UR10, c[0x0][0x769] ;  /* 0x0000ed20ff0a77ac */ /* 0x000f220008000000 */
[----:B------:R-:W5:Y:S10]  /*0750*/  LDCU.U8 UR13, c[0x0][0x781] ;  /* 0x0000f020ff0d77ac */ /* 0x000f740008000000 */
[----:B------:R-:W1:Y:S01]  /*0760*/  @!P0 LDC.64 R2, c[0x0][0x748] ;  /* 0x0001d200ff028b82 */ /* 0x000e620000000a00 */
[----:B------:R-:W1:Y:S02]  /*0770*/  LDCU UR20, c[0x0][0x770] ;  /* 0x0000ee00ff1477ac */ /* 0x000e640008000800 */
[----:B-1----:R-:W-:-:S05]  /*0780*/  @!P0 IMAD.WIDE.U32 R2, R0, 0x4, R2 ;  /* 0x0000000400028825 */ /* 0x002fca00078e0002 */
[----:B------:R-:W5:Y:S01]  /*0790*/  @!P0 LDG.E R18, desc[UR14][R2.64] ;  /* 0x0000000e02128981 */ /* 0x000f62000c1e1900 */
[----:B--2---:R-:W-:Y:S01]  /*07a0*/  UIMAD.WIDE.U32 UR4, UR9, UR7, URZ ;  /* 0x00000007090472a5 */ /* 0x004fe2000f8e00ff */
[----:B------:R-:W-:Y:S01]  /*07b0*/  HFMA2 R0, -RZ, RZ, 0, 5.9604644775390625e-08 ;  /* 0x00000001ff007431 */ /* 0x000fe200000001ff */
[----:B------:R-:W-:Y:S01]  /*07c0*/  UISETP.GT.U32.AND UP0, UPT, UR9, 0x3ff, UPT ;  /* 0x000003ff0900788c */ /* 0x000fe2000bf04070 */
[----:B------:R-:W-:-:S04]  /*07d0*/  IMAD.MOV.U32 R10, RZ, RZ, RZ ;  /* 0x000000ffff0a7224 */ /* 0x000fc800078e00ff */
[----:B------:R-:W-:Y:S02]  /*07e0*/  UMOV UR11, UR5 ;  /* 0x00000005000b7c82 */ /* 0x000fe40008000000 */
[----:B------:R-:W-:Y:S02]  /*07f0*/  UIADD3 UR7, UPT, UPT, -UR11, UR9, URZ ;  /* 0x000000090b077290 */ /* 0x000fe4000fffe1ff */
[----:B------:R-:W1:Y:S02]  /*0800*/  LDCU.64 UR4, c[0x0][0x778] ;  /* 0x0000ef00ff0477ac */ /* 0x000e640008000a00 */
[----:B---3--:R-:W-:-:S04]  /*0810*/  USHF.R.U32.HI UR7, URZ, UR8, UR7 ;  /* 0x00000008ff077299 */ /* 0x008fc80008011607 */
[----:B------:R-:W-:-:S04]  /*0820*/  UIADD3 UR11, UPT, UPT, UR11, UR7, URZ ;  /* 0x000000070b0b7290 */ /* 0x000fc8000fffe0ff */
[----:B----4-:R-:W-:-:S03]  /*0830*/  USHF.R.U32.HI UR11, URZ, UR10, UR11 ;  /* 0x0000000aff0b7299 */ /* 0x010fc6000801160b */
[----:B------:R-:W2:Y:S01]  /*0840*/  LDCU.U8 UR7, c[0x0][0x780] ;  /* 0x0000f000ff0777ac */ /* 0x000ea20008000000 */
[----:B------:R-:W-:-:S04]  /*0850*/  UIADD3 UR11, UPT, UPT, -UR11, URZ, URZ ;  /* 0x000000ff0b0b7290 */ /* 0x000fc8000fffe1ff */
[----:B------:R-:W-:-:S04]  /*0860*/  UIMAD UR6, UR11, UR6, UR9 ;  /* 0x000000060b0672a4 */ /* 0x000fc8000f8e0209 */
[----:B-1----:R-:W-:-:S07]  /*0870*/  UIMAD.WIDE.U32 UR16, UR6, UR5, URZ ;  /* 0x00000005061072a5 */ /* 0x002fce000f8e00ff */
[----:B------:R-:W-:Y:S02]  /*0880*/  UMOV UR5, UR17 ;  /* 0x0000001100057c82 */ /* 0x000fe40008000000 */
[----:B------:R-:W-:Y:S02]  /*0890*/  UIADD3 UR18, UPT, UPT, UR6, -UR5, URZ ;  /* 0x8000000506127290 */ /* 0x000fe4000fffe0ff */
[----:B------:R-:W1:Y:S02]  /*08a0*/  LDCU.U8 UR17, c[0x0][0x774] ;  /* 0x0000ee80ff1177ac */ /* 0x000e640008000000 */
[----:B--2---:R-:W-:Y:S01]  /*08b0*/  USHF.R.U32.HI UR18, URZ, UR7, UR18 ;  /* 0x00000007ff127299 */ /* 0x004fe20008011612 */
[----:B------:R-:W2:Y:S03]  /*08c0*/  LDCU.U8 UR16, c[0x0][0x775] ;  /* 0x0000eea0ff1077ac */ /* 0x000ea60008000000 */
[----:B------:R-:W-:Y:S01]  /*08d0*/  UIADD3 UR18, UPT, UPT, UR5, UR18, URZ ;  /* 0x0000001205127290 */ /* 0x000fe2000fffe0ff */
[----:B------:R-:W3:Y:S03]  /*08e0*/  LDCU UR5, c[0x0][0x76c] ;  /* 0x0000ed80ff0577ac */ /* 0x000ee60008000800 */
[----:B-----5:R-:W-:-:S04]  /*08f0*/  USHF.R.U32.HI UR18, URZ, UR13, UR18 ;  /* 0x0000000dff127299 */ /* 0x020fc80008011612 */
[----:B------:R-:W-:Y:S02]  /*0900*/  UIMAD.WIDE.U32 UR20, UR18, UR20, URZ ;  /* 0x00000014121472a5 */ /* 0x000fe4000f8e00ff */
[----:B------:R-:W-:-:S04]  /*0910*/  UIADD3 UR12, UPT, UPT, -UR18, URZ, URZ ;  /* 0x000000ff120c7290 */ /* 0x000fc8000fffe1ff */
[----:B------:R-:W-:Y:S01]  /*0920*/  UIMAD UR4, UR12, UR4, UR6 ;  /* 0x000000040c0472a4 */ /* 0x000fe2000f8e0206 */
[----:B------:R-:W-:Y:S02]  /*0930*/  UMOV UR19, UR21 ;  /* 0x0000001500137c82 */ /* 0x000fe40008000000 */
[----:B------:R-:W-:-:S03]  /*0940*/  UIADD3 UR11, UPT, UPT, UR18, -UR19, URZ ;  /* 0x80000013120b7290 */ /* 0x000fc6000fffe0ff */
[----:B------:R-:W-:Y:S01]  /*0950*/  MOV R5, UR4 ;  /* 0x0000000400057c02 */ /* 0x000fe20008000f00 */
[----:B-1----:R-:W-:-:S04]  /*0960*/  USHF.R.U32.HI UR11, URZ, UR17, UR11 ;  /* 0x00000011ff0b7299 */ /* 0x002fc8000801160b */
[----:B------:R-:W-:-:S04]  /*0970*/  UIADD3 UR11, UPT, UPT, UR19, UR11, URZ ;  /* 0x0000000b130b7290 */ /* 0x000fc8000fffe0ff */
[----:B--2---:R-:W-:-:S04]  /*0980*/  USHF.R.U32.HI UR11, URZ, UR16, UR11 ;  /* 0x00000010ff0b7299 */ /* 0x004fc8000801160b */
[----:B------:R-:W-:-:S04]  /*0990*/  UIADD3 UR11, UPT, UPT, -UR11, URZ, URZ ;  /* 0x000000ff0b0b7290 */ /* 0x000fc8000fffe1ff */
[----:B---3--:R-:W-:-:S06]  /*09a0*/  UIMAD UR5, UR11, UR5, UR18 ;  /* 0x000000050b0572a4 */ /* 0x008fcc000f8e0212 */
[----:B------:R-:W-:Y:S01]  /*09b0*/  IMAD.U32 R4, RZ, RZ, UR5 ;  /* 0x00000005ff047e24 */ /* 0x000fe2000f8e00ff */
[----:B------:R1:W2:Y:S01]  /*09c0*/  SHFL.IDX PT, R2, R18, 0x7, 0x1f ;  /* 0x00e01f0012027f89 */ /* 0x0002a200000e0000 */
[----:B------:R-:W-:Y:S05]  /*09d0*/  BRA.U UP0, `(.L_x_5) ;  /* 0x0000000500547547 */ /* 0x000fea000b800000 */
[----:B--2---:R-:W-:Y:S01]  /*09e0*/  SHF.R.S32.HI R17, RZ, 0x1f, R2 ;  /* 0x0000001fff117819 */ /* 0x004fe20000011402 */
[----:B------:R-:W2:Y:S01]  /*09f0*/  LDC R0, c[0x0][0x374] ;  /* 0x0000dd00ff007b82 */ /* 0x000ea20000000800 */
[----:B------:R-:W-:Y:S01]  /*0a00*/  IMAD.U32 R19, RZ, RZ, UR9 ;  /* 0x00000009ff137e24 */ /* 0x000fe2000f8e00ff */
[----:B------:R-:W-:Y:S01]  /*0a10*/  MOV R10, RZ ;  /* 0x000000ff000a7202 */ /* 0x000fe20000000f00 */
[----:B------:R-:W-:Y:S01]  /*0a20*/  IMAD.MOV.U32 R6, RZ, RZ, -0x1 ;  /* 0xffffffffff067424 */ /* 0x000fe200078e00ff */
[----:B------:R-:W-:Y:S02]  /*0a30*/  LEA.HI R17, R17, R2, RZ, 0x7 ;  /* 0x0000000211117211 */ /* 0x000fe400078f38ff */
[----:B------:R-:W-:Y:S02]  /*0a40*/  MOV R15, RZ ;  /* 0x000000ff000f7202 */ /* 0x000fe40000000f00 */
[----:B------:R-:W2:Y:S01]  /*0a50*/  LDC R7, c[0x0][0x370] ;  /* 0x0000dc00ff077b82 */ /* 0x000ea20000000800 */
[----:B------:R-:W-:-:S04]  /*0a60*/  LOP3.LUT R3, R17, 0xffffff80, RZ, 0xc0, !PT ;  /* 0xffffff8011037812 */ /* 0x000fc800078ec0ff */
[----:B------:R-:W-:-:S03]  /*0a70*/  ISETP.NE.AND P0, PT, R2, R3, PT ;  /* 0x000000030200720c */ /* 0x000fc60003f05270 */
[----:B------:R-:W3:Y:S01]  /*0a80*/  LDC R16, c[0x0][0x378] ;  /* 0x0000de00ff107b82 */ /* 0x000ee20000000800 */
[----:B------:R-:W-:-:S07]  /*0a90*/  ISETP.LT.AND P0, PT, R2, RZ, P0 ;  /* 0x000000ff0200720c */ /* 0x000fce0000701270 */
[----:B------:R-:W4:Y:S08]  /*0aa0*/  LDC R12, c[0x0][0x770] ;  /* 0x0001dc00ff0c7b82 */ /* 0x000f300000000800 */
[----:B------:R-:W1:Y:S01]  /*0ab0*/  LDC R11, c[0x0][0x76c] ;  /* 0x0001db00ff0b7b82 */ /* 0x000e620000000800 */
[----:B--2---:R-:W-:Y:S01]  /*0ac0*/  IMAD R7, R0, R7, RZ ;  /* 0x0000000700077224 */ /* 0x004fe200078e02ff */
[----:B------:R-:W-:-:S02]  /*0ad0*/  SHF.R.S32.HI R0, RZ, 0x7, R17 ;  /* 0x00000007ff007819 */ /* 0x000fc40000011411 */
[----:B------:R-:W-:-:S03]  /*0ae0*/  LEA.HI.SX32 R17, R17, 0xffffffff, 0x19 ;  /* 0xffffffff11117811 */ /* 0x000fc600078fcaff */
[----:B------:R-:W-:Y:S01]  /*0af0*/  @!P0 IMAD.MOV R17, RZ, RZ, R0 ;  /* 0x000000ffff118224 */ /* 0x000fe200078e0200 */
[----:B------:R-:W2:Y:S01]  /*0b00*/  LDC.64 R8, c[0x0][0x760] ;  /* 0x0001d800ff087b82 */ /* 0x000ea20000000a00 */
[----:B---3--:R-:W-:Y:S02]  /*0b10*/  IMAD R16, R7, R16, RZ ;  /* 0x0000001007107224 */ /* 0x008fe400078e02ff */
[----:B------:R-:W-:-:S05]  /*0b20*/  IMAD.MOV.U32 R0, RZ, RZ, 0x1 ;  /* 0x00000001ff007424 */ /* 0x000fca00078e00ff */
[----:B------:R-:W3:Y:S02]  /*0b30*/  LDC.64 R2, c[0x0][0x778] ;  /* 0x0001de00ff027b82 */ /* 0x000ee40000000a00 */
.L_x_10:
[----:B------:R-:W-:-:S13]  /*0b40*/  ISETP.GE.AND P0, PT, R4, R17, PT ;  /* 0x000000110400720c */ /* 0x000fda0003f06270 */
[----:B------:R-:W-:Y:S05]  /*0b50*/  @P0 BRA `(.L_x_6) ;  /* 0x0000000000940947 */ /* 0x000fea0003800000 */
[----:B------:R-:W-:-:S04]  /*0b60*/  SHF.L.U32 R7, R4, 0x7, RZ ;  /* 0x0000000704077819 */ /* 0x000fc800000006ff */
[----:B------:R-:W-:-:S13]  /*0b70*/  ISETP.GE.AND P0, PT, R7, R15, PT ;  /* 0x0000000f0700720c */ /* 0x000fda0003f06270 */
[----:B------:R-:W-:Y:S05]  /*0b80*/  @!P0 BRA `(.L_x_7) ;  /* 0x0000000000388947 */ /* 0x000fea0003800000 */
[----:B------:R-:W-:Y:S01]  /*0b90*/  VIADD R13, R6, 0x1 ;  /* 0x00000001060d7836 */ /* 0x000fe20000000000 */
[----:B------:R-:W-:-:S04]  /*0ba0*/  MOV R6, 0xffffffff ;  /* 0xffffffff00067802 */ /* 0x000fc80000000f00 */
[----:B------:R-:W-:-:S13]  /*0bb0*/  ISETP.GT.U32.AND P0, PT, R13, 0x1f, PT ;  /* 0x0000001f0d00780c */ /* 0x000fda0003f04070 */
[----:B------:R-:W-:Y:S05]  /*0bc0*/  @P0 BRA `(.L_x_8) ;  /* 0x0000000000240947 */ /* 0x000fea0003800000 */
[----:B------:R-:W-:Y:S01]  /*0bd0*/  ISETP.GT.AND P0, PT, R18, R7, PT ;  /* 0x000000071200720c */ /* 0x000fe20003f04270 */
[----:B------:R-:W-:-:S05]  /*0be0*/  IMAD.MOV.U32 R6, RZ, RZ, -0x1 ;  /* 0xffffffffff067424 */ /* 0x000fca00078e00ff */
[----:B------:R-:W-:-:S07]  /*0bf0*/  SHF.L.U32 R6, R6, R13, RZ ;  /* 0x0000000d06067219 */ /* 0x000fce00000006ff */
[----:B------:R-:W-:-:S04]  /*0c00*/  VOTE.ANY R7, PT, P0 ;  /* 0x0000000000077806 */ /* 0x000fc800000e0100 */
[----:B------:R-:W-:-:S05]  /*0c10*/  LOP3.LUT P0, R7, R7, RZ, R6, 0xa0, !PT ;  /* 0x000000ff07077212 */ /* 0x000fca000780a006 */
[----:B------:R-:W-:-:S05]  /*0c20*/  VIADD R6, R7, 0xffffffff ;  /* 0xffffffff07067836 */ /* 0x000fca0000000000 */
[----:B------:R-:W-:-:S04]  /*0c30*/  LOP3.LUT R7, R7, R6, RZ, 0xc, !PT ;  /* 0x0000000607077212 */ /* 0x000fc800078e0cff */
[----:B------:R-:W5:Y:S02]  /*0c40*/  POPC R6, R7 ;  /* 0x0000000700067309 */ /* 0x000f640000000000 */
[----:B-----5:R-:W-:-:S07]  /*0c50*/  SEL R6, R6, 0xffffffff, P0 ;  /* 0xffffffff06067807 */ /* 0x020fce0000000000 */
.L_x_8:
[----:B------:R4:W3:Y:S02]  /*0c60*/  SHFL.IDX PT, R15, R18, R6, 0x1f ;  /* 0x00001f06120f7589 */ /* 0x0008e400000e0000 */
.L_x_7:
[----:B------:R-:W5:Y:S01]  /*0c70*/  S2R R13, SR_CgaCtaId ;  /* 0x00000000000d7919 */ /* 0x000f620000008800 */
[----:B------:R-:W-:Y:S01]  /*0c80*/  MOV R14, 0x400 ;  /* 0x00000400000e7802 */ /* 0x000fe20000000f00 */
[----:B------:R-:W-:-:S03]  /*0c90*/  IMAD.U32 R21, R0, -0x80000000, RZ ;  /* 0x8000000000157824 */ /* 0x000fc600078e00ff */
[----:B-----5:R-:W-:-:S05]  /*0ca0*/  LEA R13, R13, R14, 0x18 ;  /* 0x0000000e0d0d7211 */ /* 0x020fca00078ec0ff */
[----:B------:R-:W-:-:S04]  /*0cb0*/  IMAD R14, R10, 0x8, R13 ;  /* 0x000000080a0e7824 */ /* 0x000fc800078e020d */
[----:B------:R-:W5:Y:S02]  /*0cc0*/  SYNCS.PHASECHK.TRANS64.TRYWAIT P0, [R14+URZ+0x90], R21 ;  /* 0x000090150e0075a7 */ /* 0x000f6400080011ff */
[----:B-----5:R-:W-:Y:S05]  /*0cd0*/  @!P0 BRA `(.L_x_9) ;  /* 0x00000040007c8947 */ /* 0x020fea0003800000 */
.L_x_57:
[----:B------:R-:W-:Y:S01]  /*0ce0*/  ELECT P0, URZ, PT ;  /* 0x0000000000ff782f */ /* 0x000fe20003800000 */
[----:B------:R-:W-:-:S12]  /*0cf0*/  IMAD.MOV.U32 R7, RZ, RZ, 0x1 ;  /* 0x00000001ff077424 */ /* 0x000fd800078e00ff */
[C---:B------:R-:W-:Y:S02]  /*0d00*/  @P0 IMAD R13, R10.reuse, 0x10, R13 ;  /* 0x000000100a0d0824 */ /* 0x040fe400078e020d */
[----:B------:R-:W-:-:S03]  /*0d10*/  VIADD R10, R10, 0x1 ;  /* 0x000000010a0a7836 */ /* 0x000fc60000000000 */
[----:B------:R4:W-:Y:S02]  /*0d20*/  @P0 STS.128 [R13+0x37c10], R4 ;  /* 0x037c10040d000388 */ /* 0x0009e40000000c00 */
[----:B------:R-:W-:Y:S01]  /*0d30*/  ISETP.NE.AND P0, PT, R10, 0x2, PT ;  /* 0x000000020a00780c */ /* 0x000fe20003f05270 */
[----:B------:R5:W-:Y:S06]  /*0d40*/  MEMBAR.ALL.CTA ;  /* 0x0000000000007992 */ /* 0x000bec0000008000 */
[----:B-----5:R-:W5:Y:S01]  /*0d50*/  FENCE.VIEW.ASYNC.S ;  /* 0x00000000000073c6 */ /* 0x020f620000000000 */
[----:B----4-:R-:W-:-:S02]  /*0d60*/  SEL R21, RZ, 0x1, P0 ;  /* 0x00000001ff157807 */ /* 0x010fc40000000000 */
[----:B------:R-:W-:Y:S02]  /*0d70*/  SEL R10, R10, RZ, P0 ;  /* 0x000000ff0a0a7207 */ /* 0x000fe40000000000 */
[----:B------:R-:W-:Y:S01]  /*0d80*/  LOP3.LUT R0, R0, R21, RZ, 0x3c, !PT ;  /* 0x0000001500007212 */ /* 0x000fe200078e3cff */
[----:B-----5:R-:W-:Y:S06]  /*0d90*/  BAR.SYNC.DEFER_BLOCKING 0x4, 0x20 ;  /* 0x0100800000007b1d */ /* 0x020fec0000010000 */
[----:B------:R4:W-:Y:S02]  /*0da0*/  SYNCS.ARRIVE.TRANS64.ART0 RZ, [R14+URZ+0x80], R7 ;  /* 0x000080070eff79a7 */ /* 0x0009e400085000ff */
.L_x_6:
[----:B------:R-:W-:-:S04]  /*0db0*/  IMAD.IADD R19, R16, 0x1, R19 ;  /* 0x0000000110137824 */ /* 0x000fc800078e0213 */
[C---:B--2---:R-:W-:Y:S01]  /*0dc0*/  IMAD.HI.U32 R5, R19.reuse, R9, RZ ;  /* 0x0000000913057227 */ /* 0x044fe200078e00ff */
[----:B------:R-:W-:-:S03]  /*0dd0*/  ISETP.GE.AND P0, PT, R19, 0x400, PT ;  /* 0x000004001300780c */ /* 0x000fc60003f06270 */
[----:B------:R-:W-:-:S05]  /*0de0*/  IMAD.IADD R4, R19, 0x1, -R5 ;  /* 0x0000000113047824 */ /* 0x000fca00078e0a05 */
[----:B------:R-:W-:-:S04]  /*0df0*/  SHF.R.U32.HI R4, RZ, UR8, R4 ;  /* 0x00000008ff047c19 */ /* 0x000fc80008011604 */
[----:B------:R-:W-:-:S04]  /*0e00*/  IADD3 R4, PT, PT, R5, R4, RZ ;  /* 0x0000000405047210 */ /* 0x000fc80007ffe0ff */
[----:B----4-:R-:W-:-:S05]  /*0e10*/  SHF.R.U32.HI R14, RZ, UR10, R4 ;  /* 0x0000000aff0e7c19 */ /* 0x010fca0008011604 */
[----:B------:R-:W-:-:S04]  /*0e20*/  IMAD.MOV R14, RZ, RZ, -R14 ;  /* 0x000000ffff0e7224 */ /* 0x000fc800078e0a0e */
[----:B------:R-:W-:-:S04]  /*0e30*/  IMAD R14, R8, R14, R19 ;  /* 0x0000000e080e7224 */ /* 0x000fc800078e0213 */
[----:B---3--:R-:W-:-:S05]  /*0e40*/  IMAD.HI.U32 R5, R14, R3, RZ ;  /* 0x000000030e057227 */ /* 0x008fca00078e00ff */
[----:B------:R-:W-:-:S04]  /*0e50*/  IADD3 R4, PT, PT, R14, -R5, RZ ;  /* 0x800000050e047210 */ /* 0x000fc80007ffe0ff */
[----:B------:R-:W-:-:S05]  /*0e60*/  SHF.R.U32.HI R4, RZ, UR7, R4 ;  /* 0x00000007ff047c19 */ /* 0x000fca0008011604 */
[----:B------:R-:W-:-:S05]  /*0e70*/  IMAD.IADD R4, R5, 0x1, R4 ;  /* 0x0000000105047824 */ /* 0x000fca00078e0204 */
[----:B------:R-:W-:-:S05]  /*0e80*/  SHF.R.U32.HI R7, RZ, UR13, R4 ;  /* 0x0000000dff077c19 */ /* 0x000fca0008011604 */
[----:B------:R-:W-:-:S05]  /*0e90*/  IMAD.HI.U32 R5, R7, R12, RZ ;  /* 0x0000000c07057227 */ /* 0x000fca00078e00ff */
[----:B------:R-:W-:-:S04]  /*0ea0*/  IADD3 R4, PT, PT, R7, -R5, RZ ;  /* 0x8000000507047210 */ /* 0x000fc80007ffe0ff */
[----:B------:R-:W-:-:S05]  /*0eb0*/  SHF.R.U32.HI R4, RZ, UR17, R4 ;  /* 0x00000011ff047c19 */ /* 0x000fca0008011604 */
[----:B------:R-:W-:Y:S01]  /*0ec0*/  IMAD.IADD R4, R5, 0x1, R4 ;  /* 0x0000000105047824 */ /* 0x000fe200078e0204 */
[----:B------:R-:W-:-:S04]  /*0ed0*/  IADD3 R5, PT, PT, -R7, RZ, RZ ;  /* 0x000000ff07057210 */ /* 0x000fc80007ffe1ff */
[----:B------:R-:W-:Y:S01]  /*0ee0*/  SHF.R.U32.HI R4, RZ, UR16, R4 ;  /* 0x00000010ff047c19 */ /* 0x000fe20008011604 */
[----:B------:R-:W-:-:S03]  /*0ef0*/  IMAD R5, R2, R5, R14 ;  /* 0x0000000502057224 */ /* 0x000fc600078e020e */
[----:B------:R-:W-:-:S05]  /*0f00*/  IADD3 R4, PT, PT, -R4, RZ, RZ ;  /* 0x000000ff04047210 */ /* 0x000fca0007ffe1ff */
[----:B-1----:R-:W-:Y:S01]  /*0f10*/  IMAD R4, R11, R4, R7 ;  /* 0x000000040b047224 */ /* 0x002fe200078e0207 */
[----:B------:R-:W-:Y:S06]  /*0f20*/  @!P0 BRA `(.L_x_10) ;  /* 0xfffffffc00048947 */ /* 0x000fec000383ffff */
.L_x_5:
[----:B------:R-:W3:Y:S01]  /*0f30*/  S2R R3, SR_CgaCtaId ;  /* 0x0000000000037919 */ /* 0x000ee20000008800 */
[----:B--2---:R-:W-:Y:S01]  /*0f40*/  MOV R2, 0x400 ;  /* 0x0000040000027802 */ /* 0x004fe20000000f00 */
[----:B------:R-:W-:Y:S01]  /*0f50*/  IMAD.U32 R6, R0, -0x80000000, RZ ;  /* 0x8000000000067824 */ /* 0x000fe200078e00ff */
[C---:B------:R-:W-:Y:S01]  /*0f60*/  ISETP.NE.AND P0, PT, R10.reuse, 0x1, PT ;  /* 0x000000010a00780c */ /* 0x040fe20003f05270 */
[----:B------:R-:W-:-:S05]  /*0f70*/  VIADD R8, R10, 0x2 ;  /* 0x000000020a087836 */ /* 0x000fca0000000000 */
[----:B------:R-:W-:Y:S02]  /*0f80*/  SEL R8, R8, 0x1, P0 ;  /* 0x0000000108087807 */ /* 0x000fe40000000000 */
[----:B---3--:R-:W-:-:S05]  /*0f90*/  LEA R3, R3, R2, 0x18 ;  /* 0x0000000203037211 */ /* 0x008fca00078ec0ff */
[----:B------:R-:W-:-:S04]  /*0fa0*/  IMAD R2, R10, 0x8, R3 ;  /* 0x000000080a027824 */ /* 0x000fc800078e0203 */
[----:B------:R-:W2:Y:S02]  /*0fb0*/  SYNCS.PHASECHK.TRANS64.TRYWAIT P1, [R2+URZ+0x90], R6 ;  /* 0x00009006020075a7 */ /* 0x000ea400080211ff */
[----:B--2---:R-:W-:Y:S05]  /*0fc0*/  @!P1 BRA `(.L_x_11) ;  /* 0x0000003c00d89947 */ /* 0x004fea0003800000 */
.L_x_59:
[----:B------:R-:W-:Y:S02]  /*0fd0*/  ELECT P2, URZ, PT ;  /* 0x0000000000ff782f */ /* 0x000fe40003840000 */
[----:B------:R-:W-:Y:S01]  /*0fe0*/  ISETP.NE.AND P0, PT, R8, 0x2, PT ;  /* 0x000000020800780c */ /* 0x000fe20003f05270 */
[----:B--2---:R-:W-:-:S03]  /*0ff0*/  IMAD.MOV.U32 R7, RZ, RZ, RZ ;  /* 0x000000ffff077224 */ /* 0x004fc600078e00ff */
[----:B------:R-:W-:Y:S02]  /*1000*/  ISETP.EQ.XOR P1, PT, R10, 0x1, !P0 ;  /* 0x000000010a00780c */ /* 0x000fe40004722a70 */
[----:B------:R-:W-:Y:S02]  /*1010*/  SEL R8, R8, RZ, P0 ;  /* 0x000000ff08087207 */ /* 0x000fe40000000000 */
[----:B------:R-:W-:-:S03]  /*1020*/  SEL R9, RZ, 0x1, !P1 ;  /* 0x00000001ff097807 */ /* 0x000fc60004800000 */
[--C-:B------:R-:W-:Y:S01]  /*1030*/  IMAD R8, R8, 0x8, R3.reuse ;  /* 0x0000000808087824 */ /* 0x100fe200078e0203 */
[----:B------:R-:W-:Y:S01]  /*1040*/  LOP3.LUT R9, R0, R9, RZ, 0x3c, !PT ;  /* 0x0000000900097212 */ /* 0x000fe200078e3cff */
[----:B------:R-:W-:Y:S02]  /*1050*/  @P2 IMAD R10, R10, 0x10, R3 ;  /* 0x000000100a0a2824 */ /* 0x000fe400078e0203 */
[----:B------:R-:W-:Y:S02]  /*1060*/  @P2 IMAD.MOV.U32 R6, RZ, RZ, -0x1 ;  /* 0xffffffffff062424 */ /* 0x000fe400078e00ff */
[----:B------:R-:W-:Y:S02]  /*1070*/  IMAD.MOV.U32 R3, RZ, RZ, 0x1 ;  /* 0x00000001ff037424 */ /* 0x000fe400078e00ff */
[----:B------:R-:W-:Y:S01]  /*1080*/  IMAD.U32 R12, R9, -0x80000000, RZ ;  /* 0x80000000090c7824 */ /* 0x000fe200078e00ff */
[----:B------:R2:W-:Y:S01]  /*1090*/  @P2 STS.128 [R10+0x37c10], R4 ;  /* 0x037c10040a002388 */ /* 0x0005e20000000c00 */
[----:B------:R3:W-:Y:S06]  /*10a0*/  MEMBAR.ALL.CTA ;  /* 0x0000000000007992 */ /* 0x0007ec0000008000 */
[----:B---3--:R-:W3:Y:S02]  /*10b0*/  FENCE.VIEW.ASYNC.S ;  /* 0x00000000000073c6 */ /* 0x008ee40000000000 */
[----:B---3--:R-:W-:Y:S06]  /*10c0*/  BAR.SYNC.DEFER_BLOCKING 0x4, 0x20 ;  /* 0x0100800000007b1d */ /* 0x008fec0000010000 */
[----:B------:R2:W-:Y:S01]  /*10d0*/  SYNCS.ARRIVE.TRANS64.ART0 RZ, [R2+URZ+0x80], R3 ;  /* 0x0000800302ff79a7 */ /* 0x0005e200085000ff */
[----:B------:R-:W3:Y:S02]  /*10e0*/  SYNCS.PHASECHK.TRANS64.TRYWAIT P0, [R8+URZ+0x90], R12 ;  /* 0x0000900c080075a7 */ /* 0x000ee400080011ff */
[----:B--23--:R-:W-:Y:S05]  /*10f0*/  @!P0 BRA `(.L_x_12) ;  /* 0x0000003c00a48947 */ /* 0x00cfea0003800000 */
.L_x_4:
[----:B------:R-:W-:-:S13]  /*1100*/  ISETP.NE.AND P0, PT, R75, 0x5, PT ;  /* 0x000000054b00780c */ /* 0x000fda0003f05270 */
[----:B------:R-:W-:Y:S05]  /*1110*/  @P0 BRA `(.L_x_13) ;  /* 0x0000000800040947 */ /* 0x000fea0003800000 */
[----:B------:R-:W3:Y:S01]  /*1120*/  S2UR UR23, SR_CgaCtaId ;  /* 0x00000000001779c3 */ /* 0x000ee20000008800 */
[----:B------:R-:W-:Y:S02]  /*1130*/  UMOV UR4, 0x400 ;  /* 0x0000040000047882 */ /* 0x000fe40000000000 */
[----:B---3--:R-:W-:-:S09]  /*1140*/  ULEA UR23, UR23, UR4, 0x18 ;  /* 0x0000000417177291 */ /* 0x008fd2000f8ec0ff */
[----:B------:R-:W3:Y:S02]  /*1150*/  SYNCS.PHASECHK.TRANS64.TRYWAIT P0, [UR23+0x80], RZ ;  /* 0x000080ffff0075a7 */ /* 0x000ee40008001117 */
[----:B---3--:R-:W-:Y:S05]  /*1160*/  @!P0 BRA `(.L_x_14) ;  /* 0x0000003c00a08947 */ /* 0x008fea0003800000 */
.L_x_62:
[----:B------:R-:W4:Y:S01]  /*1170*/  LDS.128 R4, [UR23+0x37c10] ;  /* 0x037c1017ff047984 */ /* 0x000f220008000c00 */
[----:B---3--:R-:W-:Y:S01]  /*1180*/  HFMA2 R0, -RZ, RZ, 0, 5.9604644775390625e-08 ;  /* 0x00000001ff007431 */ /* 0x008fe200000001ff */
[----:B------:R-:W-:Y:S01]  /*1190*/  UMOV UR31, 0x1 ;  /* 0x00000001001f7882 */ /* 0x000fe20000000000 */
[----:B------:R-:W-:Y:S01]  /*11a0*/  UMOV UR30, URZ ;  /* 0x000000ff001e7c82 */ /* 0x000fe20008000000 */
[----:B------:R3:W-:Y:S06]  /*11b0*/  MEMBAR.ALL.CTA ;  /* 0x0000000000007992 */ /* 0x0007ec0000008000 */
[----:B---3--:R-:W3:Y:S02]  /*11c0*/  FENCE.VIEW.ASYNC.S ;  /* 0x00000000000073c6 */ /* 0x008ee40000000000 */
[----:B---3--:R3:W-:Y:S01]  /*11d0*/  SYNCS.ARRIVE.TRANS64.ART0 RZ, [UR23+0x90], R0 ;  /* 0x00009000ffff79a7 */ /* 0x0087e20008500017 */
[----:B----4-:R-:W-:-:S13]  /*11e0*/  ISETP.NE.AND P0, PT, R7, 0x1, PT ;  /* 0x000000010700780c */ /* 0x010fda0003f05270 */
[----:B---3--:R-:W-:Y:S05]  /*11f0*/  @P0 BRA `(.L_x_15) ;  /* 0x00000004005c0947 */ /* 0x008fea0003800000 */
[----:B------:R-:W3:Y:S01]  /*1200*/  LDCU.64 UR4, c[0x0][0x348] ;  /* 0x00006900ff0477ac */ /* 0x000ee20008000a00 */
[----:B------:R-:W-:Y:S01]  /*1210*/  R2UR UR20, R4 ;  /* 0x00000000041472ca */ /* 0x000fe200000e0000 */
[----:B--2---:R-:W-:Y:S01]  /*1220*/  IMAD.MOV.U32 R8, RZ, RZ, 0x1 ;  /* 0x00000001ff087424 */ /* 0x004fe200078e00ff */
[----:B------:R-:W-:Y:S01]  /*1230*/  R2UR UR12, R5 ;  /* 0x00000000050c72ca */ /* 0x000fe200000e0000 */
[----:B------:R-:W-:Y:S01]  /*1240*/  IMAD.MOV.U32 R2, RZ, RZ, RZ ;  /* 0x000000ffff027224 */ /* 0x000fe200078e00ff */
[----:B------:R-:W-:Y:S01]  /*1250*/  R2UR UR28, R6 ;  /* 0x00000000061c72ca */ /* 0x000fe200000e0000 */
[----:B------:R-:W-:Y:S01]  /*1260*/  UMOV UR31, 0x1 ;  /* 0x00000001001f7882 */ /* 0x000fe20000000000 */
[----:B------:R-:W-:Y:S01]  /*1270*/  UMOV UR30, URZ ;  /* 0x000000ff001e7c82 */ /* 0x000fe20008000000 */
[----:B------:R-:W-:Y:S01]  /*1280*/  UMOV UR18, URZ ;  /* 0x000000ff00127c82 */ /* 0x000fe20008000000 */
[----:B------:R-:W-:Y:S01]  /*1290*/  UMOV UR10, URZ ;  /* 0x000000ff000a7c82 */ /* 0x000fe20008000000 */
[----:B---3--:R-:W-:-:S02]  /*12a0*/  UIADD3 UR38, UP3, UPT, UR4, 0x40, URZ ;  /* 0x0000004004267890 */ /* 0x008fc4000ff7e0ff */
[----:B------:R-:W-:Y:S02]  /*12b0*/  UIADD3 UR36, UP2, UPT, UR4, 0xc0, URZ ;  /* 0x000000c004247890 */ /* 0x000fe4000ff5e0ff */
[----:B------:R-:W-:Y:S02]  /*12c0*/  UIADD3 UR34, UP1, UPT, UR4, 0x140, URZ ;  /* 0x0000014004227890 */ /* 0x000fe4000ff3e0ff */
[----:B------:R-:W-:Y:S02]  /*12d0*/  UIADD3 UR32, UP0, UPT, UR4, 0x1c0, URZ ;  /* 0x000001c004207890 */ /* 0x000fe4000ff1e0ff */
[----:B------:R-:W-:Y:S02]  /*12e0*/  UIADD3.X UR39, UPT, UPT, URZ, UR5, URZ, UP3, !UPT ;  /* 0x00000005ff277290 */ /* 0x000fe40009ffe4ff */
[----:B------:R-:W-:Y:S02]  /*12f0*/  UIADD3.X UR37, UPT, UPT, URZ, UR5, URZ, UP2, !UPT ;  /* 0x00000005ff257290 */ /* 0x000fe400097fe4ff */
[----:B------:R-:W-:-:S02]  /*1300*/  UIADD3.X UR35, UPT, UPT, URZ, UR5, URZ, UP1, !UPT ;  /* 0x00000005ff237290 */ /* 0x000fc40008ffe4ff */
[----:B------:R-:W-:-:S12]  /*1310*/  UIADD3.X UR33, UPT, UPT, URZ, UR5, URZ, UP0, !UPT ;  /* 0x00000005ff217290 */ /* 0x000fd800087fe4ff */
.L_x_20:
[----:B------:R-:W-:Y:S01]  /*1320*/  USHF.L.U32 UR4, UR31, 0x1f, URZ ;  /* 0x0000001f1f047899 */ /* 0x000fe200080006ff */
[----:B------:R-:W-:Y:S01]  /*1330*/  HFMA2 R3, -RZ, RZ, 0, -0.0001220703125 ;  /* 0x00008800ff037431 */ /* 0x000fe200000001ff */
[----:B------:R-:W-:Y:S02]  /*1340*/  ULEA UR5, UR30, UR23, 0x3 ;  /* 0x000000171e057291 */ /* 0x000fe4000f8e18ff */
[----:B------:R-:W-:Y:S02]  /*1350*/  USHF.L.U32 UR7, UR20, 0x7, URZ ;  /* 0x0000000714077899 */ /* 0x000fe400080006ff */
[----:B------:R-:W-:Y:S01]  /*1360*/  MOV R0, UR4 ;  /* 0x0000000400007c02 */ /* 0x000fe20008000f00 */
[----:B------:R-:W-:Y:S01]  /*1370*/  USHF.L.U32 UR27, UR12, 0x7, URZ ;  /* 0x000000070c1b7899 */ /* 0x000fe200080006ff */
[----:B------:R-:W-:-:S03]  /*1380*/  UMOV UR29, URZ ;  /* 0x000000ff001d7c82 */ /* 0x000fc60008000000 */
[----:B--2---:R2:W3:Y:S08]  /*1390*/  SYNCS.PHASECHK.TRANS64.TRYWAIT P2, [UR5+0x30], R0 ;  /* 0x00003000ff0075a7 */ /* 0x0044f00008041105 */
.L_x_18:
[----:B----4-:R-:W-:Y:S02]  /*13a0*/  UIADD3 UR11, UPT, UPT, UR30, 0x1, URZ ;  /* 0x000000011e0b7890 */ /* 0x010fe4000fffe0ff */
[----:B------:R-:W-:Y:S02]  /*13b0*/  USHF.L.U32 UR6, UR29, 0x7, URZ ;  /* 0x000000071d067899 */ /* 0x000fe400080006ff */
[----:B------:R-:W-:Y:S02]  /*13c0*/  ULEA UR5, UR30, UR23, 0x3 ;  /* 0x000000171e057291 */ /* 0x000fe4000f8e18ff */
[----:B------:R-:W-:Y:S02]  /*13d0*/  ULEA UR24, UR30, UR23, 0xe ;  /* 0x000000171e187291 */ /* 0x000fe4000f8e70ff */
[----:B------:R-:W-:Y:S02]  /*13e0*/  UISETP.NE.AND UP1, UPT, UR11, 0x6, UPT ;  /* 0x000000060b00788c */ /* 0x000fe4000bf25270 */
[----:B------:R-:W-:-:S02]  /*13f0*/  UIADD3 UR4, UPT, UPT, UR24, 0x4c00, URZ ;  /* 0x00004c0018047890 */ /* 0x000fc4000fffe0ff */
[----:B------:R-:W-:Y:S02]  /*1400*/  ULEA UR8, UR30, UR23, 0xa ;  /* 0x000000171e087291 */ /* 0x000fe4000f8e50ff */
[----:B------:R-:W-:Y:S02]  /*1410*/  UIADD3 UR19, UPT, UPT, UR29, UR29, URZ ;  /* 0x0000001d1d137290 */ /* 0x000fe4000fffe0ff */
[----:B------:R-:W-:Y:S02]  /*1420*/  UIADD3 UR24, UPT, UPT, UR24, 0x1cc00, URZ ;  /* 0x0001cc0018187890 */ /* 0x000fe4000fffe0ff */
[----:B------:R-:W-:Y:S02]  /*1430*/  USEL UR9, URZ, 0x1, UP1 ;  /* 0x00000001ff097887 */ /* 0x000fe40008800000 */
[----:B------:R-:W-:Y:S01]  /*1440*/  UISETP.GT.U32.AND UP0, UPT, UR29, 0x1e, UPT ;  /* 0x0000001e1d00788c */ /* 0x000fe2000bf04070 */
[----:B------:R-:W-:Y:S01]  /*1450*/  UMOV UR13, UR28 ;  /* 0x0000001c000d7c82 */ /* 0x000fe20008000000 */
[----:B------:R-:W-:Y:S01]  /*1460*/  UMOV UR25, UR5 ;  /* 0x0000000500197c82 */ /* 0x000fe20008000000 */
[----:B------:R-:W-:Y:S01]  /*1470*/  UMOV UR26, UR6 ;  /* 0x00000006001a7c82 */ /* 0x000fe20008000000 */
[----:B--23--:R-:W-:Y:S07]  /*1480*/  @P2 BRA `(.L_x_16) ;  /* 0x0000000000102947 */ /* 0x00cfee0003800000 */
[----:B------:R-:W-:-:S06]  /*1490*/  USHF.L.U32 UR16, UR31, 0x1f, URZ ;  /* 0x0000001f1f107899 */ /* 0x000fcc00080006ff */
[----:B--2---:R-:W-:-:S04]  /*14a0*/  MOV R0, UR16 ;  /* 0x0000001000007c02 */ /* 0x004fc80008000f00 */
[----:B------:R-:W2:Y:S02]  /*14b0*/  SYNCS.PHASECHK.TRANS64.TRYWAIT P0, [UR5+0x30], R0 ;  /* 0x00003000ff0075a7 */ /* 0x000ea40008001105 */
[----:B--2---:R-:W-:Y:S05]  /*14c0*/  @!P0 BRA `(.L_x_17) ;  /* 0x0000003800e08947 */ /* 0x004fea0003800000 */
.L_x_16:
[----:B------:R-:W-:Y:S02]  /*14d0*/  ELECT P1, URZ, PT ;  /* 0x0000000000ff782f */ /* 0x000fe40003820000 */
[----:B------:R-:W-:Y:S01]  /*14e0*/  PLOP3.LUT P0, PT, PT, PT, UP0, 0x80, 0x8 ;  /* 0x000000000008781c */ /* 0x000fe20003f0f008 */
[----:B------:R-:W-:Y:S01]  /*14f0*/  ULOP3.LUT UR31, UR31, UR9, URZ, 0x3c, !UPT ;  /* 0x000000091f1f7292 */ /* 0x000fe2000f8e3cff */
[----:B------:R-:W-:Y:S01]  /*1500*/  PLOP3.LUT P2, PT, PT, PT, PT, 0x80, 0x8 ;  /* 0x000000000008781c */ /* 0x000fe20003f4f070 */
[----:B------:R-:W-:Y:S02]  /*1510*/  USEL UR30, UR11, URZ, UP1 ;  /* 0x000000ff0b1e7287 */ /* 0x000fe40008800000 */
[----:B------:R-:W-:Y:S02]  /*1520*/  UIADD3 UR16, UPT, UPT, UR8, 0x34c00, URZ ;  /* 0x00034c0008107890 */ /* 0x000fe4000fffe0ff */
[----:B------:R-:W-:Y:S02]  /*1530*/  UIADD3 UR8, UPT, UPT, UR8, 0x36400, URZ ;  /* 0x0003640008087890 */ /* 0x000fe4000fffe0ff */
[----:B------:R-:W-:-:S02]  /*1540*/  @!UP0 USHF.L.U32 UR21, UR31, 0x1f, URZ ;  /* 0x0000001f1f158899 */ /* 0x000fc400080006ff */
[----:B------:R-:W-:Y:S01]  /*1550*/  @!UP0 ULEA UR22, UR30, UR23, 0x3 ;  /* 0x000000171e168291 */ /* 0x000fe2000f8e18ff */
[----:B------:R4:W-:Y:S01]  /*1560*/  @P1 SYNCS.ARRIVE.TRANS64 RZ, [UR5], R3 ;  /* 0x00000003ffff19a7 */ /* 0x0009e20008000005 */
[----:B------:R-:W-:Y:S01]  /*1570*/  UMOV UR17, UR5 ;  /* 0x0000000500117c82 */ /* 0x000fe20008000000 */
[----:B------:R4:W-:Y:S01]  /*1580*/  UTMALDG.2D [UR4], [UR38], desc[URZ] ;  /* 0x0000ff04260075b4 */ /* 0x0009e20008009000 */
[----:B--2---:R-:W-:Y:S01]  /*1590*/  IMAD.U32 R0, RZ, RZ, UR21 ;  /* 0x00000015ff007e24 */ /* 0x004fe2000f8e00ff */
[----:B------:R-:W-:Y:S01]  /*15a0*/  UMOV UR9, UR5 ;  /* 0x0000000500097c82 */ /* 0x000fe20008000000 */
[----:B------:R-:W-:Y:S01]  /*15b0*/  UMOV UR11, UR19 ;  /* 0x00000013000b7c82 */ /* 0x000fe20008000000 */
[----:B------:R-:W-:Y:S01]  /*15c0*/  UIADD3 UR29, UPT, UPT, UR29, 0x1, URZ ;  /* 0x000000011d1d7890 */ /* 0x000fe2000fffe0ff */
[----:B------:R4:W-:Y:S03]  /*15d0*/  UTMALDG.3D [UR24], [UR36], desc[URZ] ;  /* 0x0000ff18240075b4 */ /* 0x0009e60008011000 */
[----:B------:R-:W-:Y:S01]  /*15e0*/  UISETP.NE.AND UP0, UPT, UR29, 0x20, UPT ;  /* 0x000000201d00788c */ /* 0x000fe2000bf05270 */
[----:B------:R4:W-:Y:S01]  /*15f0*/  UTMALDG.3D [UR16], [UR34], desc[URZ] ;  /* 0x0000ff10220075b4 */ /* 0x0009e20008011000 */
[----:B------:R4:W-:Y:S01]  /*1600*/  UTMALDG.4D [UR8], [UR32], desc[URZ] ;  /* 0x0000ff08200075b4 */ /* 0x0009e20008019000 */
[----:B------:R4:W2:Y:S06]  /*1610*/  @!P0 SYNCS.PHASECHK.TRANS64.TRYWAIT P2, [UR22+0x30], R0 ;  /* 0x00003000ff0085a7 */ /* 0x0008ac0008041116 */
[----:B------:R-:W-:Y:S05]  /*1620*/  BRA.U UP0, `(.L_x_18) ;  /* 0xfffffffd005c7547 */ /* 0x000fea000b83ffff */
[----:B----4-:R-:W-:Y:S02]  /*1630*/  LEA R3, R8, UR23, 0x3 ;  /* 0x0000001708037c11 */ /* 0x010fe4000f8e18ff */
[----:B------:R-:W-:-:S04]  /*1640*/  SHF.L.U32 R4, R2, 0x1f, RZ ;  /* 0x0000001f02047819 */ /* 0x000fc800000006ff */
[----:B------:R-:W3:Y:S02]  /*1650*/  SYNCS.PHASECHK.TRANS64.TRYWAIT P0, [R3+URZ+0x80], R4 ;  /* 0x00008004030075a7 */ /* 0x000ee400080011ff */
[----:B---3--:R-:W-:Y:S05]  /*1660*/  @!P0 BRA `(.L_x_19) ;  /* 0x0000003800988947 */ /* 0x008fea0003800000 */
.L_x_65:
[C---:B------:R-:W-:Y:S01]  /*1670*/  LEA R4, R8.reuse, UR23, 0x4 ;  /* 0x0000001708047c11 */ /* 0x040fe2000f8e20ff */
[----:B------:R-:W-:Y:S02]  /*1680*/  VIADD R8, R8, 0x1 ;  /* 0x0000000108087836 */ /* 0x000fe40000000000 */
[----:B------:R-:W-:-:S03]  /*1690*/  IMAD.MOV.U32 R0, RZ, RZ, 0x1 ;  /* 0x00000001ff007424 */ /* 0x000fc600078e00ff */
[----:B---3--:R-:W3:Y:S01]  /*16a0*/  LDS.128 R4, [R4+0x37c10] ;  /* 0x037c100004047984 */ /* 0x008ee20000000c00 */
[C---:B------:R-:W-:Y:S01]  /*16b0*/  ISETP.NE.AND P1, PT, R8.reuse, 0x2, PT ;  /* 0x000000020800780c */ /* 0x040fe20003f25270 */
[----:B------:R4:W-:Y:S06]  /*16c0*/  MEMBAR.ALL.CTA ;  /* 0x0000000000007992 */ /* 0x0009ec0000008000 */
[----:B----4-:R-:W4:Y:S01]  /*16d0*/  FENCE.VIEW.ASYNC.S ;  /* 0x00000000000073c6 */ /* 0x010f220000000000 */
[----:B------:R-:W-:Y:S01]  /*16e0*/  SEL R8, R8, RZ, P1 ;  /* 0x000000ff08087207 */ /* 0x000fe20000800000 */
[----:B----4-:R4:W-:Y:S01]  /*16f0*/  SYNCS.ARRIVE.TRANS64.ART0 RZ, [R3+URZ+0x90], R0 ;  /* 0x0000900003ff79a7 */ /* 0x0109e200085000ff */
[----:B---3--:R-:W-:-:S02]  /*1700*/  ISETP.NE.AND P0, PT, R7, 0x1, PT ;  /* 0x000000010700780c */ /* 0x008fc40003f05270 */
[----:B------:R-:W-:Y:S02]  /*1710*/  R2UR UR20, R4 ;  /* 0x00000000041472ca */ /* 0x000fe400000e0000 */
[----:B------:R-:W-:Y:S02]  /*1720*/  R2UR UR12, R5 ;  /* 0x00000000050c72ca */ /* 0x000fe400000e0000 */
[----:B------:R-:W-:Y:S02]  /*1730*/  R2UR UR28, R6 ;  /* 0x00000000061c72ca */ /* 0x000fe400000e0000 */
[----:B----4-:R-:W-:-:S04]  /*1740*/  SEL R3, RZ, 0x1, P1 ;  /* 0x00000001ff037807 */ /* 0x010fc80000800000 */
[----:B------:R-:W-:Y:S01]  /*1750*/  LOP3.LUT R2, R2, R3, RZ, 0x3c, !PT ;  /* 0x0000000302027212 */ /* 0x000fe200078e3cff */
[----:B------:R-:W-:Y:S08]  /*1760*/  @!P0 BRA `(.L_x_20) ;  /* 0xfffffff800ec8947 */ /* 0x000ff0000383ffff */
.L_x_15:
[----:B------:R-:W-:Y:S02]  /*1770*/  UIADD3 UR4, UPT, UPT, UR30, 0x2, URZ ;  /* 0x000000021e047890 */ /* 0x000fe4000fffe0ff */
[----:B------:R-:W-:-:S04]  /*1780*/  UISETP.NE.AND UP0, UPT, UR30, 0x5, UPT ;  /* 0x000000051e00788c */ /* 0x000fc8000bf05270 */
[----:B------:R-:W-:-:S04]  /*1790*/  USEL UR4, UR4, 0x1, UP0 ;  /* 0x0000000104047887 */ /* 0x000fc80008000000 */
[----:B------:R-:W-:Y:S02]  /*17a0*/  UIADD3 UR5, UPT, UPT, UR4, 0x1, URZ ;  /* 0x0000000104057890 */ /* 0x000fe4000fffe0ff */
[----:B------:R-:W-:-:S04]  /*17b0*/  UISETP.NE.AND UP1, UPT, UR4, 0x6, UPT ;  /* 0x000000060400788c */ /* 0x000fc8000bf25270 */
[----:B------:R-:W-:Y:S02]  /*17c0*/  USEL UR5, UR5, 0x1, UP1 ;  /* 0x0000000105057887 */ /* 0x000fe40008800000 */
[----:B------:R-:W-:Y:S02]  /*17d0*/  UISETP.EQ.XOR UP1, UPT, UR30, 0x5, !UP1 ;  /* 0x000000051e00788c */ /* 0x000fe4000cf22a70 */
[----:B------:R-:W-:Y:S02]  /*17e0*/  UIADD3 UR4, UPT, UPT, UR5, 0x1, URZ ;  /* 0x0000000105047890 */ /* 0x000fe4000fffe0ff */
[----:B------:R-:W-:Y:S02]  /*17f0*/  UISETP.NE.AND UP0, UPT, UR5, 0x6, UPT ;  /* 0x000000060500788c */ /* 0x000fe4000bf05270 */
[----:B------:R-:W-:Y:S02]  /*1800*/  UISETP.EQ.XOR UP1, UPT, UR5, 0x6, UP1 ;  /* 0x000000060500788c */ /* 0x000fe40008f22a70 */
[----:B------:R-:W-:-:S04]  /*1810*/  USEL UR4, UR4, 0x1, UP0 ;  /* 0x0000000104047887 */ /* 0x000fc80008000000 */
[----:B------:R-:W-:Y:S02]  /*1820*/  UIADD3 UR5, UPT, UPT, UR4, 0x1, URZ ;  /* 0x0000000104057890 */ /* 0x000fe4000fffe0ff */
[----:B------:R-:W-:Y:S02]  /*1830*/  UISETP.NE.AND UP0, UPT, UR4, 0x6, UPT ;  /* 0x000000060400788c */ /* 0x000fe4000bf05270 */
[----:B------:R-:W-:Y:S02]  /*1840*/  UISETP.EQ.XOR UP1, UPT, UR4, 0x6, UP1 ;  /* 0x000000060400788c */ /* 0x000fe40008f22a70 */
[----:B------:R-:W-:-:S04]  /*1850*/  USEL UR5, UR5, 0x1, UP0 ;  /* 0x0000000105057887 */ /* 0x000fc80008000000 */
[----:B------:R-:W-:Y:S02]  /*1860*/  UISETP.EQ.XOR UP1, UPT, UR5, 0x6, UP1 ;  /* 0x000000060500788c */ /* 0x000fe40008f22a70 */
[----:B------:R-:W-:Y:S02]  /*1870*/  UISETP.NE.AND UP0, UPT, UR5, 0x6, UPT ;  /* 0x000000060500788c */ /* 0x000fe4000bf05270 */
[----:B------:R-:W-:Y:S02]  /*1880*/  USEL UR4, URZ, 0x1, !UP1 ;  /* 0x00000001ff047887 */ /* 0x000fe4000c800000 */
[----:B------:R-:W-:Y:S02]  /*1890*/  USEL UR5, UR5, URZ, UP0 ;  /* 0x000000ff05057287 */ /* 0x000fe40008000000 */
[----:B------:R-:W-:Y:S02]  /*18a0*/  ULOP3.LUT UR4, UR31, UR4, URZ, 0x3c, !UPT ;  /* 0x000000041f047292 */ /* 0x000fe4000f8e3cff */
[----:B------:R-:W-:-:S02]  /*18b0*/  ULEA UR5, UR5, UR23, 0x3 ;  /* 0x0000001705057291 */ /* 0x000fc4000f8e18ff */
[----:B------:R-:W-:-:S06]  /*18c0*/  USHF.L.U32 UR4, UR4, 0x1f, URZ ;  /* 0x0000001f04047899 */ /* 0x000fcc00080006ff */
[----:B------:R-:W-:-:S04]  /*18d0*/  MOV R0, UR4 ;  /* 0x0000000400007c02 */ /* 0x000fc80008000f00 */
[----:B------:R-:W3:Y:S02]  /*18e0*/  SYNCS.PHASECHK.TRANS64.TRYWAIT P0, [UR5+0x30], R0 ;  /* 0x00003000ff0075a7 */ /* 0x000ee40008001105 */
[----:B---3--:R-:W-:Y:S05]  /*18f0*/  @!P0 BRA `(.L_x_21) ;  /* 0x00000038000c8947 */ /* 0x008fea0003800000 */
.L_x_67:
[----:B------:R-:W-:-:S13]  /*1900*/  ELECT P0, URZ, PT ;  /* 0x0000000000ff782f */ /* 0x000fda0003800000 */
[----:B---3--:R-:W-:-:S04]  /*1910*/  @P0 MOV R0, 0x8800 ;  /* 0x0000880000000802 */ /* 0x008fc80000000f00 */
[----:B------:R3:W-:Y:S03]  /*1920*/  @P0 SYNCS.ARRIVE.TRANS64 RZ, [UR5], R0 ;  /* 0x00000000ffff09a7 */ /* 0x0007e60008000005 */
.L_x_13:
[----:B------:R-:W-:-:S13]  /*1930*/  ISETP.NE.AND P0, PT, R75, 0x4, PT ;  /* 0x000000044b00780c */ /* 0x000fda0003f05270 */
[----:B------:R-:W-:Y:S05]  /*1940*/  @P0 BRA `(.L_x_22) ;  /* 0x0000000800f80947 */ /* 0x000fea0003800000 */
[----:B------:R-:W4:Y:S08]  /*1950*/  S2UR UR12, SR_CgaCtaId ;  /* 0x00000000000c79c3 */ /* 0x000f300000008800 */
[----:B------:R-:W-:Y:S06]  /*1960*/  BAR.SYNC.DEFER_BLOCKING 0x3, 0xa0 ;  /* 0x00c2800000007b1d */ /* 0x000fec0000010000 */
[----:B------:R-:W-:-:S02]  /*1970*/  UMOV UR4, 0x400 ;  /* 0x0000040000047882 */ /* 0x000fc40000000000 */
[----:B----4-:R-:W-:-:S09]  /*1980*/  ULEA UR12, UR12, UR4, 0x18 ;  /* 0x000000040c0c7291 */ /* 0x010fd2000f8ec0ff */
[----:B---3--:R-:W3:Y:S01]  /*1990*/  LDS R0, [UR12+0xa8] ;  /* 0x0000a80cff007984 */ /* 0x008ee20008000800 */
[----:B------:R-:W4:Y:S02]  /*19a0*/  SYNCS.PHASECHK.TRANS64.TRYWAIT P0, [UR12+0x80], RZ ;  /* 0x000080ffff0075a7 */ /* 0x000f24000800110c */
[----:B---34-:R-:W-:Y:S05]  /*19b0*/  @!P0 BRA `(.L_x_23) ;  /* 0x0000003400fc8947 */ /* 0x018fea0003800000 */
.L_x_69:
[----:B------:R-:W4:Y:S01]  /*19c0*/  LDS R3, [UR12+0x37c1c] ;  /* 0x037c1c0cff037984 */ /* 0x000f220008000800 */
[----:B---3--:R-:W-:Y:S01]  /*19d0*/  IMAD.MOV.U32 R2, RZ, RZ, 0x1 ;  /* 0x00000001ff027424 */ /* 0x008fe200078e00ff */
[----:B------:R-:W-:Y:S01]  /*19e0*/  R2UR UR32, R0 ;  /* 0x00000000002072ca */ /* 0x000fe200000e0000 */
[----:B------:R-:W-:Y:S01]  /*19f0*/  HFMA2 R0, -RZ, RZ, 0, 5.9604644775390625e-08 ;  /* 0x00000001ff007431 */ /* 0x000fe200000001ff */
[----:B------:R3:W-:Y:S06]  /*1a00*/  MEMBAR.ALL.CTA ;  /* 0x0000000000007992 */ /* 0x0007ec0000008000 */
[----:B---3--:R-:W3:Y:S01]  /*1a10*/  FENCE.VIEW.ASYNC.S ;  /* 0x00000000000073c6 */ /* 0x008ee20000000000 */
[----:B------:R-:W-:Y:S01]  /*1a20*/  IMAD.MOV.U32 R6, RZ, RZ, 0x1 ;  /* 0x00000001ff067424 */ /* 0x000fe200078e00ff */
[----:B---3--:R3:W-:Y:S01]  /*1a30*/  SYNCS.ARRIVE.TRANS64.ART0 RZ, [UR12+0x90], R2 ;  /* 0x00009002ffff79a7 */ /* 0x0087e2000850000c */
[----:B----4-:R-:W-:-:S13]  /*1a40*/  ISETP.NE.AND P0, PT, R3, 0x1, PT ;  /* 0x000000010300780c */ /* 0x010fda0003f05270 */
[----:B---3--:R-:W-:Y:S05]  /*1a50*/  @P0 BRA `(.L_x_24) ;  /* 0x0000000800840947 */ /* 0x008fea0003800000 */
[----:B------:R-:W-:Y:S01]  /*1a60*/  UIADD3 UR10, UPT, UPT, UR32, 0x100, URZ ;  /* 0x00000100200a7890 */ /* 0x000fe2000fffe0ff */
[----:B------:R-:W-:Y:S01]  /*1a70*/  MOV R5, 0x1 ;  /* 0x0000000100057802 */ /* 0x000fe20000000f00 */
[----:B------:R-:W-:Y:S01]  /*1a80*/  UIADD3 UR8, UPT, UPT, UR32, 0x104, URZ ;  /* 0x0000010420087890 */ /* 0x000fe2000fffe0ff */
[----:B------:R-:W-:Y:S01]  /*1a90*/  MOV R4, RZ ;  /* 0x000000ff00047202 */ /* 0x000fe20000000f00 */
[----:B------:R-:W-:Y:S01]  /*1aa0*/  UIADD3 UR6, UPT, UPT, UR32, -0x7fffff00, URZ ;  /* 0x8000010020067890 */ /* 0x000fe2000fffe0ff */
[----:B------:R-:W-:Y:S01]  /*1ab0*/  MOV R6, 0x1 ;  /* 0x0000000100067802 */ /* 0x000fe20000000f00 */
[----:B------:R-:W-:Y:S02]  /*1ac0*/  UIADD3 UR4, UPT, UPT, UR32, -0x7ffffefc, URZ ;  /* 0x8000010420047890 */ /* 0x000fe4000fffe0ff */
[----:B------:R-:W-:Y:S02]  /*1ad0*/  UIADD3 UR11, UPT, UPT, UR32, 0x110, URZ ;  /* 0x00000110200b7890 */ /* 0x000fe4000fffe0ff */
[----:B------:R-:W-:-:S02]  /*1ae0*/  UIADD3 UR9, UPT, UPT, UR32, 0x114, URZ ;  /* 0x0000011420097890 */ /* 0x000fc4000fffe0ff */
[----:B------:R-:W-:Y:S02]  /*1af0*/  UIADD3 UR7, UPT, UPT, UR32, -0x7ffffef0, URZ ;  /* 0x8000011020077890 */ /* 0x000fe4000fffe0ff */
[----:B------:R-:W-:Y:S02]  /*1b00*/  USHF.R.U32.HI UR18, URZ, 0x1, UR10 ;  /* 0x00000001ff127899 */ /* 0x000fe4000801160a */
[----:B------:R-:W-:Y:S02]  /*1b10*/  USHF.R.U32.HI UR17, URZ, 0x1, UR6 ;  /* 0x00000001ff117899 */ /* 0x000fe40008011606 */
[----:B------:R-:W-:Y:S01]  /*1b20*/  USHF.R.U32.HI UR16, URZ, 0x1, UR8 ;  /* 0x00000001ff107899 */ /* 0x000fe20008011608 */
[----:B------:R-:W-:Y:S01]  /*1b30*/  UMOV UR34, 0x8a02000 ;  /* 0x08a0200000227882 */ /* 0x000fe20000000000 */
[----:B------:R-:W-:Y:S02]  /*1b40*/  UIADD3 UR5, UPT, UPT, UR32, -0x7ffffeec, URZ ;  /* 0x8000011420057890 */ /* 0x000fe4000fffe0ff */
[----:B------:R-:W-:-:S02]  /*1b50*/  USHF.R.U32.HI UR13, URZ, 0x1, UR4 ;  /* 0x00000001ff0d7899 */ /* 0x000fc40008011604 */
[----:B------:R-:W-:Y:S02]  /*1b60*/  UIADD3 UR19, UPT, UPT, UR12, 0x36400, URZ ;  /* 0x000364000c137890 */ /* 0x000fe4000fffe0ff */
[----:B------:R-:W-:Y:S02]  /*1b70*/  UIADD3 UR20, UPT, UPT, UR12, 0x34c00, URZ ;  /* 0x00034c000c147890 */ /* 0x000fe4000fffe0ff */
[----:B------:R-:W-:Y:S02]  /*1b80*/  UIADD3 UR21, UPT, UPT, UR12, 0x4c00, URZ ;  /* 0x00004c000c157890 */ /* 0x000fe4000fffe0ff */
[----:B------:R-:W-:Y:S02]  /*1b90*/  UIADD3 UR22, UPT, UPT, UR12, 0x1cc00, URZ ;  /* 0x0001cc000c167890 */ /* 0x000fe4000fffe0ff */
[----:B------:R-:W-:Y:S02]  /*1ba0*/  USEL UR23, URZ, 0x4000, UP6 ;  /* 0x00004000ff177887 */ /* 0x000fe4000b000000 */
[----:B------:R-:W-:-:S02]  /*1bb0*/  USHF.R.U32.HI UR46, URZ, 0x1a, UR11 ;  /* 0x0000001aff2e7899 */ /* 0x000fc4000801160b */
[----:B------:R-:W-:Y:S02]  /*1bc0*/  USHF.R.U32.HI UR40, URZ, 0x1a, UR7 ;  /* 0x0000001aff287899 */ /* 0x000fe40008011607 */
[----:B------:R-:W-:Y:S02]  /*1bd0*/  USHF.R.U32.HI UR36, URZ, 0x1a, UR9 ;  /* 0x0000001aff247899 */ /* 0x000fe40008011609 */
[----:B------:R-:W-:Y:S02]  /*1be0*/  USEL UR34, UR34, 0x8a00000, !UP5 ;  /* 0x08a0000022227887 */ /* 0x000fe4000e800000 */
[----:B------:R-:W-:Y:S02]  /*1bf0*/  ULOP3.LUT UR18, UR18, 0x60000000, URZ, 0xc0, !UPT ;  /* 0x6000000012127892 */ /* 0x000fe4000f8ec0ff */
[----:B------:R-:W-:Y:S02]  /*1c00*/  ULOP3.LUT UR17, UR17, 0x60000000, URZ, 0xc0, !UPT ;  /* 0x6000000011117892 */ /* 0x000fe4000f8ec0ff */
[----:B------:R-:W-:-:S02]  /*1c10*/  ULOP3.LUT UR16, UR16, 0x60000000, URZ, 0xc0, !UPT ;  /* 0x6000000010107892 */ /* 0x000fc4000f8ec0ff */
[----:B------:R-:W-:Y:S02]  /*1c20*/  USHF.R.U32.HI UR35, URZ, 0x1a, UR5 ;  /* 0x0000001aff237899 */ /* 0x000fe40008011605 */
[----:B------:R-:W-:Y:S02]  /*1c30*/  ULOP3.LUT UR13, UR13, 0x60000000, URZ, 0xc0, !UPT ;  /* 0x600000000d0d7892 */ /* 0x000fe4000f8ec0ff */
[----:B------:R-:W-:Y:S02]  /*1c40*/  USHF.R.U32.HI UR19, URZ, 0x4, UR19 ;  /* 0x00000004ff137899 */ /* 0x000fe40008011613 */
[----:B------:R-:W-:Y:S02]  /*1c50*/  USHF.R.U32.HI UR20, URZ, 0x4, UR20 ;  /* 0x00000004ff147899 */ /* 0x000fe40008011614 */
[----:B------:R-:W-:Y:S02]  /*1c60*/  USHF.R.U32.HI UR21, URZ, 0x4, UR21 ;  /* 0x00000004ff157899 */ /* 0x000fe40008011615 */
[----:B------:R-:W-:-:S02]  /*1c70*/  USHF.R.U32.HI UR22, URZ, 0x4, UR22 ;  /* 0x00000004ff167899 */ /* 0x000fc40008011616 */
[----:B------:R-:W-:Y:S02]  /*1c80*/  UIADD3 UR34, UPT, UPT, UR23, UR34, URZ ;  /* 0x0000002217227290 */ /* 0x000fe4000fffe0ff */
[----:B------:R-:W-:Y:S02]  /*1c90*/  ULOP3.LUT UR46, UR18, 0x30, UR46, 0xf8, !UPT ;  /* 0x00000030122e7892 */ /* 0x000fe4000f8ef82e */
[----:B------:R-:W-:Y:S02]  /*1ca0*/  ULOP3.LUT UR40, UR17, 0x30, UR40, 0xf8, !UPT ;  /* 0x0000003011287892 */ /* 0x000fe4000f8ef828 */
[----:B------:R-:W-:Y:S02]  /*1cb0*/  ULOP3.LUT UR36, UR16, 0x30, UR36, 0xf8, !UPT ;  /* 0x0000003010247892 */ /* 0x000fe4000f8ef824 */
[----:B------:R-:W-:Y:S02]  /*1cc0*/  ULOP3.LUT UR35, UR13, 0x30, UR35, 0xf8, !UPT ;  /* 0x000000300d237892 */ /* 0x000fe4000f8ef823 */
[----:B------:R-:W-:-:S02]  /*1cd0*/  ULOP3.LUT UR19, UR19, 0x3fc0, URZ, 0xc0, !UPT ;  /* 0x00003fc013137892 */ /* 0x000fc4000f8ec0ff */
[----:B------:R-:W-:Y:S02]  /*1ce0*/  ULOP3.LUT UR20, UR20, 0x3fc0, URZ, 0xc0, !UPT ;  /* 0x00003fc014147892 */ /* 0x000fe4000f8ec0ff */
[----:B------:R-:W-:Y:S02]  /*1cf0*/  ULOP3.LUT UR21, UR21, 0x3fc0, URZ, 0xc0, !UPT ;  /* 0x00003fc015157892 */ /* 0x000fe4000f8ec0ff */
[----:B------:R-:W-:Y:S02]  /*1d00*/  ULOP3.LUT UR22, UR22, 0x3fc0, URZ, 0xc0, !UPT ;  /* 0x00003fc016167892 */ /* 0x000fe4000f8ec0ff */
[----:B------:R-:W-:Y:S02]  /*1d10*/  ULOP3.LUT UR47, UR46, UR34, URZ, 0xfc, !UPT ;  /* 0x000000222e2f7292 */ /* 0x000fe4000f8efcff */
[----:B------:R-:W-:Y:S02]  /*1d20*/  ULOP3.LUT UR41, UR40, UR34, URZ, 0xfc, !UPT ;  /* 0x0000002228297292 */ /* 0x000fe4000f8efcff */
[----:B------:R-:W-:-:S02]  /*1d30*/  ULOP3.LUT UR37, UR36, UR34, URZ, 0xfc, !UPT ;  /* 0x0000002224257292 */ /* 0x000fc4000f8efcff */
[----:B------:R-:W-:Y:S02]  /*1d40*/  ULOP3.LUT UR35, UR35, UR34, URZ, 0xfc, !UPT ;  /* 0x0000002223237292 */ /* 0x000fe4000f8efcff */
[----:B------:R-:W-:Y:S02]  /*1d50*/  ULOP3.LUT UR19, UR19, 0x10000, URZ, 0xfc, !UPT ;  /* 0x0001000013137892 */ /* 0x000fe4000f8efcff */
[----:B------:R-:W-:Y:S02]  /*1d60*/  ULOP3.LUT UR20, UR20, 0x10000, URZ, 0xfc, !UPT ;  /* 0x0001000014147892 */ /* 0x000fe4000f8efcff */
[----:B------:R-:W-:Y:S02]  /*1d70*/  ULOP3.LUT UR21, UR21, 0x10000, URZ, 0xfc, !UPT ;  /* 0x0001000015157892 */ /* 0x000fe4000f8efcff */
[----:B------:R-:W-:Y:S01]  /*1d80*/  ULOP3.LUT UR22, UR22, 0x10000, URZ, 0xfc, !UPT ;  /* 0x0001000016167892 */ /* 0x000fe2000f8efcff */
[----:B------:R-:W-:Y:S01]  /*1d90*/  UMOV UR31, URZ ;  /* 0x000000ff001f7c82 */ /* 0x000fe20008000000 */
[----:B------:R-:W-:Y:S01]  /*1da0*/  UMOV UR30, URZ ;  /* 0x000000ff001e7c82 */ /* 0x000fe20008000000 */
[----:B------:R-:W-:Y:S01]  /*1db0*/  UMOV UR29, URZ ;  /* 0x000000ff001d7c82 */ /* 0x000fe20008000000 */
[----:B------:R-:W-:Y:S01]  /*1dc0*/  UMOV UR46, URZ ;  /* 0x000000ff002e7c82 */ /* 0x000fe20008000000 */
[----:B------:R-:W-:Y:S01]  /*1dd0*/  UMOV UR40, URZ ;  /* 0x000000ff00287c82 */ /* 0x000fe20008000000 */
[----:B------:R-:W-:Y:S01]  /*1de0*/  UMOV UR36, URZ ;  /* 0x000000ff00247c82 */ /* 0x000fe20008000000 */
[----:B------:R-:W-:-:S05]  /*1df0*/  UMOV UR34, URZ ;  /* 0x000000ff00227c82 */ /* 0x000fca0008000000 */
.L_x_31:
[----:B------:R-:W-:Y:S01]  /*1e00*/  USHF.L.U32 UR13, UR30, 0x1f, URZ ;  /* 0x0000001f1e0d7899 */ /* 0x000fe200080006ff */
[----:B------:R-:W-:Y:S01]  /*1e10*/  SHF.L.U32 R2, R6, 0x1f, RZ ;  /* 0x0000001f06027819 */ /* 0x000fe200000006ff */
[----:B------:R-:W-:Y:S02]  /*1e20*/  ULEA UR16, UR29, UR12, 0x3 ;  /* 0x0000000c1d107291 */ /* 0x000fe4000f8e18ff */
[----:B------:R-:W-:Y:S02]  /*1e30*/  ULEA UR18, UR31, UR12, 0x3 ;  /* 0x0000000c1f127291 */ /* 0x000fe4000f8e18ff */
[----:B------:R-:W-:Y:S01]  /*1e40*/  MOV R0, UR13 ;  /* 0x0000000d00007c02 */ /* 0x000fe20008000f00 */
[----:B------:R-:W-:Y:S02]  /*1e50*/  ULEA UR17, UR31, UR32, 0x7 ;  /* 0x000000201f117291 */ /* 0x000fe4000f8e38ff */
[----:B------:R-:W-:Y:S02]  /*1e60*/  UPLOP3.LUT UP2, UPT, UPT, UPT, UPT, 0x40, 0x4 ;  /* 0x000000000004789c */ /* 0x000fe40003f4e870 */
[----:B------:R3:W4:Y:S02]  /*1e70*/  SYNCS.PHASECHK.TRANS64.TRYWAIT P1, [UR16], R0 ;  /* 0x00000000ff0075a7 */ /* 0x0007240008021110 */
[----:B------:R-:W5:Y:S02]  /*1e80*/  SYNCS.PHASECHK.TRANS64.TRYWAIT P0, [UR18+0x70], R2 ;  /* 0x00007002ff0075a7 */ /* 0x000f640008001112 */
[----:B---345:R-:W-:Y:S05]  /*1e90*/  @P0 BRA `(.L_x_25) ;  /* 0x0000000000080947 */ /* 0x038fea0003800000 */
[----:B------:R-:W3:Y:S02]  /*1ea0*/  SYNCS.PHASECHK.TRANS64.TRYWAIT P0, [UR18+0x70], R2 ;  /* 0x00007002ff0075a7 */ /* 0x000ee40008001112 */
[----:B---3--:R-:W-:Y:S05]  /*1eb0*/  @!P0 BRA `(.L_x_26) ;  /* 0x0000003000d48947 */ /* 0x008fea0003800000 */
.L_x_25:
[----:B------:R-:W-:-:S05]  /*1ec0*/  UMOV UR27, URZ ;  /* 0x000000ff001b7c82 */ /* 0x000fca0008000000 */
.L_x_29:
[----:B------:R-:W-:Y:S02]  /*1ed0*/  USHF.L.U32 UR28, UR29, 0xa, URZ ;  /* 0x0000000a1d1c7899 */ /* 0x000fe400080006ff */
[----:B------:R-:W-:Y:S02]  /*1ee0*/  UIADD3 UR23, UPT, UPT, UR29, 0x1, URZ ;  /* 0x000000011d177890 */ /* 0x000fe4000fffe0ff */
[----:B------:R-:W-:Y:S02]  /*1ef0*/  UISETP.GT.U32.AND UP0, UPT, UR27, 0x1e, UPT ;  /* 0x0000001e1b00788c */ /* 0x000fe4000bf04070 */
[----:B------:R-:W-:Y:S02]  /*1f00*/  UIADD3 UR16, UPT, UPT, UR28, 0x6, URZ ;  /* 0x000000061c107890 */ /* 0x000fe4000fffe0ff */
[----:B----4-:R-:W-:Y:S02]  /*1f10*/  ULEA UR58, UR29, UR20, 0x6 ;  /* 0x000000141d3a7291 */ /* 0x010fe4000f8e30ff */
[----:B------:R-:W-:Y:S01]  /*1f20*/  ULEA UR54, UR29, UR19, 0x6 ;  /* 0x000000131d367291 */ /* 0x000fe2000f8e30ff */
[----:B------:R-:W-:Y:S01]  /*1f30*/  PLOP3.LUT P0, PT, PT, PT, UP0, 0x80, 0x8 ;  /* 0x000000000008781c */ /* 0x000fe20003f0f008 */
[----:B------:R-:W-:Y:S02]  /*1f40*/  ULEA UR13, UR29, UR12, 0x3 ;  /* 0x0000000c1d0d7291 */ /* 0x000fe4000f8e18ff */
[----:B------:R-:W-:Y:S02]  /*1f50*/  UISETP.NE.AND UP1, UPT, UR23, 0x6, UPT ;  /* 0x000000061700788c */ /* 0x000fe4000bf25270 */
[----:B------:R-:W-:Y:S02]  /*1f60*/  UIADD3 UR50, UPT, UPT, UR28, UR22, URZ ;  /* 0x000000161c327290 */ /* 0x000fe4000fffe0ff */
[----:B------:R-:W-:Y:S02]  /*1f70*/  UIADD3 UR48, UPT, UPT, UR28, UR21, URZ ;  /* 0x000000151c307290 */ /* 0x000fe4000fffe0ff */
[----:B------:R-:W-:Y:S02]  /*1f80*/  UIADD3 UR44, UPT, UPT, UR22, 0x2, UR28 ;  /* 0x00000002162c7890 */ /* 0x000fe4000fffe01c */
[----:B------:R-:W-:Y:S02]  /*1f90*/  UIADD3 UR42, UPT, UPT, UR21, 0x2, UR28 ;  /* 0x00000002152a7890 */ /* 0x000fe4000fffe01c */
[----:B------:R-:W-:Y:S02]  /*1fa0*/  UIADD3 UR38, UPT, UPT, UR22, 0x4, UR28 ;  /* 0x0000000416267890 */ /* 0x000fe4000fffe01c */
[----:B------:R-:W-:Y:S02]  /*1fb0*/  UIADD3 UR26, UPT, UPT, UR16, UR22, URZ ;  /* 0x00000016101a7290 */ /* 0x000fe4000fffe0ff */
[----:B------:R-:W-:Y:S02]  /*1fc0*/  UIADD3 UR56, UPT, UPT, UR58, 0x20, URZ ;  /* 0x000000203a387890 */ /* 0x000fe4000fffe0ff */
[----:B------:R-:W-:Y:S02]  /*1fd0*/  UIADD3 UR52, UPT, UPT, UR54, 0x20, URZ ;  /* 0x0000002036347890 */ /* 0x000fe4000fffe0ff */
[----:B------:R-:W-:Y:S02]  /*1fe0*/  UIADD3 UR28, UPT, UPT, UR21, 0x4, UR28 ;  /* 0x00000004151c7890 */ /* 0x000fe4000fffe01c */
[----:B------:R-:W-:Y:S02]  /*1ff0*/  UIADD3 UR25, UPT, UPT, UR13, 0x30, URZ ;  /* 0x000000300d197890 */ /* 0x000fe4000fffe0ff */
[----:B------:R-:W-:Y:S02]  /*2000*/  USEL UR24, URZ, 0x1, UP1 ;  /* 0x00000001ff187887 */ /* 0x000fe40008800000 */
[----:B------:R-:W-:Y:S02]  /*2010*/  UIADD3 UR16, UPT, UPT, UR16, UR21, URZ ;  /* 0x0000001510107290 */ /* 0x000fe4000fffe0ff */
[----:B------:R-:W-:Y:S01]  /*2020*/  USEL UR29, UR23, URZ, UP1 ;  /* 0x000000ff171d7287 */ /* 0x000fe20008800000 */
[----:B------:R-:W-:Y:S01]  /*2030*/  UMOV UR59, 0x4008 ;  /* 0x00004008003b7882 */ /* 0x000fe20000000000 */
        /* <DEDUP_REMOVED lines=8> */
[----:B---3--:R-:W-:Y:S05]  /*20c0*/  @P1 BRA `(.L_x_27) ;  /* 0x0000000000101947 */ /* 0x008fea0003800000 */
[----:B------:R-:W-:Y:S06]  /*20d0*/  USHF.L.U32 UR23, UR30, 0x1f, URZ ;  /* 0x0000001f1e177899 */ /* 0x000fec00080006ff */
[----:B---3--:R-:W-:Y:S04]  /*20e0*/  MOV R0, UR23 ;  /* 0x0000001700007c02 */ /* 0x008fe80008000f00 */
[----:B------:R-:W3:Y:S02]  /*20f0*/  SYNCS.PHASECHK.TRANS64.TRYWAIT P1, [UR13], R0 ;  /* 0x00000000ff0075a7 */ /* 0x000ee4000802110d */
[----:B---3--:R-:W-:Y:S05]  /*2100*/  @!P1 BRA `(.L_x_28) ;  /* 0x00000030005c9947 */ /* 0x008fea0003800000 */
.L_x_27:
[----:B------:R-:W-:Y:S01]  /*2110*/  ULOP3.LUT UR30, UR30, UR24, URZ, 0x3c, !UPT ;  /* 0x000000181e1e7292 */ /* 0x000fe2000f8e3cff */
[----:B------:R-:W-:Y:S01]  /*2120*/  PLOP3.LUT P1, PT, PT, PT, PT, 0x80, 0x8 ;  /* 0x000000000008781c */ /* 0x000fe20003f2f070 */
[----:B------:R-:W-:Y:S01]  /*2130*/  UIADD3 UR27, UPT, UPT, UR27, 0x1, URZ ;  /* 0x000000011b1b7890 */ /* 0x000fe2000fffe0ff */
[----:B------:R4:W-:Y:S01]  /*2140*/  UTCCP.T.S.4x32dp128bit tmem[UR32+0x100], gdesc[UR58] ;  /* 0x0001003a200079e7 */ /* 0x0009e20009100000 */
[----:B------:R-:W-:Y:S01]  /*2150*/  UMOV UR64, UR16 ;  /* 0x0000001000407c82 */ /* 0x000fe20008000000 */
[----:B------:R-:W-:Y:S01]  /*2160*/  @!UP0 USHF.L.U32 UR13, UR30, 0x1f, URZ ;  /* 0x0000001f1e0d8899 */ /* 0x000fe200080006ff */
[----:B------:R4:W-:Y:S01]  /*2170*/  UTCCP.T.S.4x32dp128bit tmem[UR32+0x104], gdesc[UR56] ;  /* 0x00010438200079e7 */ /* 0x0009e20009100000 */
[----:B------:R-:W-:Y:S01]  /*2180*/  @!UP0 ULEA UR16, UR29, UR12, 0x3 ;  /* 0x0000000c1d108291 */ /* 0x000fe2000f8e18ff */
[----:B------:R4:W-:Y:S01]  /*2190*/  UTCCP.T.S.4x32dp128bit tmem[UR32+0x110], gdesc[UR54] ;  /* 0x00011036200079e7 */ /* 0x0009e20009100000 */
[----:B------:R4:W-:Y:S01]  /*21a0*/  UTCCP.T.S.4x32dp128bit tmem[UR32+0x114], gdesc[UR52] ;  /* 0x00011434200079e7 */ /* 0x0009e20009100000 */
[----:B------:R4:W-:Y:S01]  /*21b0*/  UTCQMMA gdesc[UR48], gdesc[UR50], tmem[UR17], tmem[UR46], idesc[UR47], tmem[UR10], UP2 ;  /* 0x000a2e3230007dea */ /* 0x0009e20009000311 */
[----:B------:R-:W-:Y:S01]  /*21c0*/  UMOV UR60, UR28 ;  /* 0x0000001c003c7c82 */ /* 0x000fe20008000000 */
[----:B------:R-:W-:Y:S01]  /*21d0*/  UMOV UR61, 0x40004040 ;  /* 0x40004040003d7882 */ /* 0x000fe20000000000 */
[----:B---3--:R-:W-:Y:S01]  /*21e0*/  MOV R0, UR13 ;  /* 0x0000000d00007c02 */ /* 0x008fe20008000f00 */
[----:B------:R4:W-:Y:S01]  /*21f0*/  UTCQMMA gdesc[UR42], gdesc[UR44], tmem[UR17], tmem[UR40], idesc[UR41], tmem[UR6], UPT ;  /* 0x0006282c2a007dea */ /* 0x0009e2000b800311 */
[----:B------:R-:W-:Y:S01]  /*2200*/  UMOV UR62, UR26 ;  /* 0x0000001a003e7c82 */ /* 0x000fe20008000000 */
[----:B------:R-:W-:Y:S01]  /*2210*/  UMOV UR63, 0x40004040 ;  /* 0x40004040003f7882 */ /* 0x000fe20000000000 */
[----:B------:R-:W-:Y:S01]  /*2220*/  UMOV UR65, 0x40004040 ;  /* 0x4000404000417882 */ /* 0x000fe20000000000 */
[----:B------:R4:W-:Y:S01]  /*2230*/  UTCQMMA gdesc[UR60], gdesc[UR38], tmem[UR17], tmem[UR36], idesc[UR37], tmem[UR8], UPT ;  /* 0x000824263c007dea */ /* 0x0009e2000b800311 */
[----:B------:R4:W-:Y:S01]  /*2240*/  UTCQMMA gdesc[UR64], gdesc[UR62], tmem[UR17], tmem[UR34], idesc[UR35], tmem[UR4], UPT ;  /* 0x0004223e40007dea */ /* 0x0009e2000b800311 */
[----:B------:R4:W-:Y:S01]  /*2250*/  UTCBAR [UR25], URZ ;  /* 0x000000ff190073e9 */ /* 0x0009e200080000ff */
[----:B------:R4:W3:Y:S01]  /*2260*/  @!P0 SYNCS.PHASECHK.TRANS64.TRYWAIT P1, [UR16], R0 ;  /* 0x00000000ff0085a7 */ /* 0x0008e20008021110 */
[----:B------:R-:W-:Y:S02]  /*2270*/  UISETP.NE.AND UP0, UPT, UR27, 0x20, UPT ;  /* 0x000000201b00788c */ /* 0x000fe4000bf05270 */
[----:B------:R-:W-:Y:S07]  /*2280*/  UPLOP3.LUT UP2, UPT, UPT, UPT, UPT, 0x80, 0x8 ;  /* 0x000000000008789c */ /* 0x000fee0003f4f070 */
[----:B------:R-:W-:Y:S05]  /*2290*/  BRA.U UP0, `(.L_x_29) ;  /* 0xfffffffd000c7547 */ /* 0x000fea000b83ffff */
[----:B------:R-:W-:Y:S01]  /*22a0*/  UIADD3 UR31, UPT, UPT, UR31, 0x1, URZ ;  /* 0x000000011f1f7890 */ /* 0x000fe2000fffe0ff */
[----:B----4-:R-:W-:Y:S01]  /*22b0*/  LEA R0, R5, UR12, 0x3 ;  /* 0x0000000c05007c11 */ /* 0x010fe2000f8e18ff */
[----:B------:R-:W-:Y:S01]  /*22c0*/  UIADD3 UR18, UPT, UPT, UR18, 0x60, URZ ;  /* 0x0000006012127890 */ /* 0x000fe2000fffe0ff */
[----:B------:R-:W-:Y:S01]  /*22d0*/  IMAD.U32 R3, R4, -0x80000000, RZ ;  /* 0x8000000004037824 */ /* 0x000fe200078e00ff */
[----:B------:R-:W-:-:S04]  /*22e0*/  UISETP.NE.AND UP0, UPT, UR31, 0x2, UPT ;  /* 0x000000021f00788c */ /* 0x000fc8000bf05270 */
[----:B------:R-:W-:Y:S02]  /*22f0*/  USEL UR13, URZ, 0x1, UP0 ;  /* 0x00000001ff0d7887 */ /* 0x000fe40008000000 */
[----:B------:R-:W-:Y:S01]  /*2300*/  USEL UR31, UR31, URZ, UP0 ;  /* 0x000000ff1f1f7287 */ /* 0x000fe20008000000 */
[----:B------:R4:W-:Y:S03]  /*2310*/  UTCBAR [UR18], URZ ;  /* 0x000000ff120073e9 */ /* 0x0009e600080000ff */
[----:B------:R-:W-:Y:S01]  /*2320*/  ULEA UR16, UR31, UR12, 0x3 ;  /* 0x0000000c1f107291 */ /* 0x000fe2000f8e18ff */
[----:B------:R-:W-:-:S05]  /*2330*/  LOP3.LUT R6, R6, UR13, RZ, 0x3c, !PT ;  /* 0x0000000d06067c12 */ /* 0x000fca000f8e3cff */
[----:B------:R-:W-:-:S04]  /*2340*/  IMAD.U32 R2, R6, -0x80000000, RZ ;  /* 0x8000000006027824 */ /* 0x000fc800078e00ff */
[----:B------:R4:W-:Y:S01]  /*2350*/  SYNCS.PHASECHK.TRANS64.TRYWAIT PT, [UR16+0x70], R2 ;  /* 0x00007002ff0075a7 */ /* 0x0009e200080e1110 */
[----:B------:R-:W5:Y:S02]  /*2360*/  SYNCS.PHASECHK.TRANS64.TRYWAIT P0, [R0+URZ+0x80], R3 ;  /* 0x00008003000075a7 */ /* 0x000f6400080011ff */
[----:B----45:R-:W-:Y:S05]  /*2370*/  @!P0 BRA `(.L_x_30) ;  /* 0x0000002c00e08947 */ /* 0x030fea0003800000 */
.L_x_73:
[C---:B------:R-:W-:Y:S01]  /*2380*/  LEA R2, R5.reuse, UR12, 0x4 ;  /* 0x0000000c05027c11 */ /* 0x040fe2000f8e20ff */
[----:B------:R-:W-:Y:S02]  /*2390*/  VIADD R5, R5, 0x1 ;  /* 0x0000000105057836 */ /* 0x000fe40000000000 */
[----:B----4-:R-:W-:-:S03]  /*23a0*/  IMAD.MOV.U32 R3, RZ, RZ, 0x1 ;  /* 0x00000001ff037424 */ /* 0x010fc600078e00ff */
[----:B------:R-:W4:Y:S01]  /*23b0*/  LDS R2, [R2+0x37c1c] ;  /* 0x037c1c0002027984 */ /* 0x000f220000000800 */
[C---:B---3--:R-:W-:Y:S01]  /*23c0*/  ISETP.NE.AND P1, PT, R5.reuse, 0x2, PT ;  /* 0x000000020500780c */ /* 0x048fe20003f25270 */
[----:B------:R3:W-:Y:S06]  /*23d0*/  MEMBAR.ALL.CTA ;  /* 0x0000000000007992 */ /* 0x0007ec0000008000 */
[----:B---3--:R-:W3:Y:S01]  /*23e0*/  FENCE.VIEW.ASYNC.S ;  /* 0x00000000000073c6 */ /* 0x008ee20000000000 */
[----:B------:R-:W-:Y:S01]  /*23f0*/  SEL R5, R5, RZ, P1 ;  /* 0x000000ff05057207 */ /* 0x000fe20000800000 */
[----:B---3--:R3:W-:Y:S01]  /*2400*/  SYNCS.ARRIVE.TRANS64.ART0 RZ, [R0+URZ+0x90], R3 ;  /* 0x0000900300ff79a7 */ /* 0x0087e200085000ff */
[----:B----4-:R-:W-:-:S02]  /*2410*/  ISETP.NE.AND P0, PT, R2, 0x1, PT ;  /* 0x000000010200780c */ /* 0x010fc40003f05270 */
[----:B---3--:R-:W-:-:S04]  /*2420*/  SEL R3, RZ, 0x1, P1 ;  /* 0x00000001ff037807 */ /* 0x008fc80000800000 */
[----:B------:R-:W-:-:S07]  /*2430*/  LOP3.LUT R4, R4, R3, RZ, 0x3c, !PT ;  /* 0x0000000304047212 */ /* 0x000fce00078e3cff */
[----:B------:R-:W-:Y:S05]  /*2440*/  @!P0 BRA `(.L_x_31) ;  /* 0xfffffff8006c8947 */ /* 0x000fea000383ffff */
[----:B------:R-:W-:-:S06]  /*2450*/  UIADD3 UR31, UPT, UPT, UR31, 0x1, URZ ;  /* 0x000000011f1f7890 */ /* 0x000fcc000fffe0ff */
[----:B------:R-:W-:Y:S02]  /*2460*/  MOV R0, UR31 ;  /* 0x0000001f00007c02 */ /* 0x000fe40008000f00 */
.L_x_24:
[----:B------:R-:W3:Y:S02]  /*2470*/  S2UR UR4, SR_CgaCtaId ;  /* 0x00000000000479c3 */ /* 0x000ee40000008800 */
[----:B---3--:R-:W-:-:S04]  /*2480*/  ULOP3.LUT UR4, UR4, 0x1, URZ, 0xc0, !UPT ;  /* 0x0000000104047892 */ /* 0x008fc8000f8ec0ff */
[----:B------:R-:W-:-:S09]  /*2490*/  UISETP.NE.U32.AND UP0, UPT, UR4, 0x1, UPT ;  /* 0x000000010400788c */ /* 0x000fd2000bf05070 */
[----:B------:R-:W-:Y:S05]  /*24a0*/  BRA.U !UP0, `(.L_x_22) ;  /* 0x0000000108207547 */ /* 0x000fea000b800000 */
[----:B------:R-:W-:-:S04]  /*24b0*/  ISETP.NE.AND P0, PT, R0, 0x2, PT ;  /* 0x000000020000780c */ /* 0x000fc80003f05270 */
[----:B------:R-:W-:Y:S02]  /*24c0*/  SEL R3, RZ, 0x1, P0 ;  /* 0x00000001ff037807 */ /* 0x000fe40000000000 */
[----:B------:R-:W-:Y:S02]  /*24d0*/  SEL R0, R0, RZ, P0 ;  /* 0x000000ff00007207 */ /* 0x000fe40000000000 */
[----:B------:R-:W-:Y:S02]  /*24e0*/  LOP3.LUT R3, R6, R3, RZ, 0x3c, !PT ;  /* 0x0000000306037212 */ /* 0x000fe400078e3cff */
[----:B------:R-:W-:-:S03]  /*24f0*/  LEA R0, R0, UR12, 0x3 ;  /* 0x0000000c00007c11 */ /* 0x000fc6000f8e18ff */
[----:B------:R-:W-:-:S04]  /*2500*/  IMAD.U32 R2, R3, -0x80000000, RZ ;  /* 0x8000000003027824 */ /* 0x000fc800078e00ff */
[----:B------:R-:W3:Y:S02]  /*2510*/  SYNCS.PHASECHK.TRANS64.TRYWAIT P0, [R0+URZ+0x70], R2 ;  /* 0x00007002000075a7 */ /* 0x000ee400080011ff */
[----:B---3--:R-:W-:Y:S05]  /*2520*/  @!P0 BRA `(.L_x_32) ;  /* 0x0000002c008c8947 */ /* 0x008fea0003800000 */
.L_x_22:
[----:B------:R-:W-:-:S13]  /*2530*/  ISETP.GT.AND P0, PT, R75, 0x3, PT ;  /* 0x000000034b00780c */ /* 0x000fda0003f04270 */
[----:B-1----:R-:W-:Y:S05]  /*2540*/  @P0 EXIT ;  /* 0x000000000000094d */ /* 0x002fea0003800000 */
[----:B------:R-:W-:Y:S05]  /*2550*/  BRA.U !UP4, `(.L_x_33) ;  /* 0x000000010cb87547 */ /* 0x000fea000b800000 */
[----:B------:R-:W1:Y:S01]  /*2560*/  S2UR UR6, SR_CgaCtaId ;  /* 0x00000000000679c3 */ /* 0x000e620000008800 */
[----:B------:R-:W-:Y:S01]  /*2570*/  NOP ;  /* 0x0000000000007918 */ /* 0x000fe20000000000 */
[----:B------:R-:W-:Y:S01]  /*2580*/  UMOV UR4, 0x40 ;  /* 0x0000004000047882 */ /* 0x000fe20000000000 */
[----:B------:R-:W-:Y:S01]  /*2590*/  UMOV UR5, 0x400 ;  /* 0x0000040000057882 */ /* 0x000fe20000000000 */
[----:B-1----:R-:W-:Y:S02]  /*25a0*/  ULEA UR4, UR6, UR4, 0x18 ;  /* 0x0000000406047291 */ /* 0x002fe4000f8ec0ff */
[----:B------:R-:W-:-:S07]  /*25b0*/  ULEA UR5, UR6, UR5, 0x18 ;  /* 0x0000000506057291 */ /* 0x000fce000f8ec0ff */
[----:B---3--:R-:W1:Y:S02]  /*25c0*/  LDS.U8 R0, [UR4] ;  /* 0x00000004ff007984 */ /* 0x008e640008000000 */
[----:B-1----:R-:W-:-:S13]  /*25d0*/  ISETP.NE.AND P0, PT, R0, RZ, PT ;  /* 0x000000ff0000720c */ /* 0x002fda0003f05270 */
[----:B------:R-:W-:Y:S05]  /*25e0*/  @P0 BRA `(.L_x_34) ;  /* 0x00000000007c0947 */ /* 0x000fea0003800000 */
[----:B------:R-:W-:-:S13]  /*25f0*/  ELECT P0, URZ, PT ;  /* 0x0000000000ff782f */ /* 0x000fda0003800000 */
[----:B------:R-:W-:Y:S05]  /*2600*/  @!P0 BRA `(.L_x_35) ;  /* 0x0000000000848947 */ /* 0x000fea0003800000 */
[----:B------:R-:W-:Y:S01]  /*2610*/  UMOV UR4, 0x10 ;  /* 0x0000001000047882 */ /* 0x000fe20000000000 */
[----:B------:R-:W-:-:S04]  /*2620*/  IMAD.MOV.U32 R2, RZ, RZ, 0xffff ;  /* 0x0000ffffff027424 */ /* 0x000fc800078e00ff */
[----:B------:R-:W-:Y:S04]  /*2630*/  DEPBAR.LE SB1, 0x36 ;  /* 0x00009d800000791a */ /* 0x000fe80000000000 */
[----:B------:R-:W1:Y:S02]  /*2640*/  UTCATOMSWS.FIND_AND_SET.ALIGN UP0, UR4, UR4 ;  /* 0x00000004000475e3 */ /* 0x000e640008000800 */
[----:B-1----:R-:W-:Y:S01]  /*2650*/  PLOP3.LUT P0, PT, PT, PT, UP0, 0x80, 0x8 ;  /* 0x000000000008781c */ /* 0x002fe20003f0f008 */
[----:B------:R-:W-:-:S03]  /*2660*/  IMAD.U32 R5, RZ, RZ, UR4 ;  /* 0x00000004ff057e24 */ /* 0x000fc6000f8e00ff */
[----:B------:R-:W-:-:S04]  /*2670*/  SEL R0, RZ, 0xffffffff, !P0 ;  /* 0xffffffffff007807 */ /* 0x000fc80004000000 */
[----:B------:R-:W-:Y:S01]  /*2680*/  ISETP.NE.AND P0, PT, R0, RZ, PT ;  /* 0x000000ff0000720c */ /* 0x000fe20003f05270 */
[----:B------:R-:W-:-:S12]  /*2690*/  IMAD.MOV.U32 R0, RZ, RZ, 0x1 ;  /* 0x00000001ff007424 */ /* 0x000fd800078e00ff */
[----:B------:R-:W-:Y:S05]  /*26a0*/  @P0 BRA `(.L_x_36) ;  /* 0x0000000000240947 */ /* 0x000fea0003800000 */
.L_x_37:
[----:B------:R-:W-:Y:S05]  /*26b0*/  NANOSLEEP 0x64 ;  /* 0x000000640000795d */ /* 0x000fea0003800000 */
[----:B------:R-:W-:-:S05]  /*26c0*/  UMOV UR4, 0x10 ;  /* 0x0000001000047882 */ /* 0x000fca0000000000 */
[----:B------:R-:W-:Y:S04]  /*26d0*/  DEPBAR.LE SB1, 0x36 ;  /* 0x00009d800000791a */ /* 0x000fe80000000000 */
[----:B------:R-:W1:Y:S02]  /*26e0*/  UTCATOMSWS.FIND_AND_SET.ALIGN UP0, UR4, UR4 ;  /* 0x00000004000475e3 */ /* 0x000e640008000800 */
[----:B-1----:R-:W-:Y:S01]  /*26f0*/  PLOP3.LUT P0, PT, PT, PT, UP0, 0x80, 0x8 ;  /* 0x000000000008781c */ /* 0x002fe20003f0f008 */
[----:B------:R-:W-:-:S03]  /*2700*/  IMAD.U32 R5, RZ, RZ, UR4 ;  /* 0x00000004ff057e24 */ /* 0x000fc6000f8e00ff */
[----:B------:R-:W-:-:S04]  /*2710*/  SEL R3, RZ, 0xffffffff, !P0 ;  /* 0xffffffffff037807 */ /* 0x000fc80004000000 */
[----:B------:R-:W-:-:S13]  /*2720*/  ISETP.NE.AND P0, PT, R3, RZ, PT ;  /* 0x000000ff0300720c */ /* 0x000fda0003f05270 */
[----:B------:R-:W-:Y:S05]  /*2730*/  @!P0 BRA `(.L_x_37) ;  /* 0xfffffffc00dc8947 */ /* 0x000fea000383ffff */
.L_x_36:
[C---:B------:R-:W-:Y:S01]  /*2740*/  VIADD R3, R5.reuse, 0x10 ;  /* 0x0000001005037836 */ /* 0x040fe20000000000 */
[----:B------:R-:W-:Y:S01]  /*2750*/  UMOV UR4, 0x50 ;  /* 0x0000005000047882 */ /* 0x000fe20000000000 */
[----:B------:R-:W-:Y:S01]  /*2760*/  SHF.L.U32 R2, R2, R5, RZ ;  /* 0x0000000502027219 */ /* 0x000fe200000006ff */
[----:B------:R-:W-:Y:S01]  /*2770*/  ULEA UR4, UR6, UR4, 0x18 ;  /* 0x0000000406047291 */ /* 0x000fe2000f8ec0ff */
[----:B------:R-:W-:Y:S01]  /*2780*/  IMAD.SHL.U32 R5, R5, 0x20, RZ ;  /* 0x0000002005057824 */ /* 0x000fe200078e00ff */
[----:B------:R-:W-:-:S04]  /*2790*/  SHF.L.U32 R3, R0, R3, RZ ;  /* 0x0000000300037219 */ /* 0x000fc800000006ff */
[----:B------:R-:W-:-:S05]  /*27a0*/  LOP3.LUT R2, R3, R2, RZ, 0xfc, !PT ;  /* 0x0000000203027212 */ /* 0x000fca00078efcff */
[----:B------:R1:W-:Y:S04]  /*27b0*/  ATOMS.OR RZ, [UR4], R2 ;  /* 0x00000002ffff798c */ /* 0x0003e8000b000004 */
[----:B------:R1:W-:Y:S01]  /*27c0*/  STS [UR5+0xa8], R5 ;  /* 0x0000a805ff007988 */ /* 0x0003e20008000805 */
[----:B------:R-:W-:Y:S05]  /*27d0*/  BRA `(.L_x_35) ;  /* 0x0000000000107947 */ /* 0x000fea0003800000 */
.L_x_34:
[----:B------:R-:W-:Y:S02]  /*27e0*/  MOV R0, 0xffffffff ;  /* 0xffffffff00007802 */ /* 0x000fe40000000f00 */
[----:B------:R-:W-:-:S03]  /*27f0*/  MOV R2, 0x2820 ;  /* 0x0000282000027802 */ /* 0x000fc60000000f00 */
[----:B------:R1:W-:Y:S04]  /*2800*/  STS [UR5+0xa8], R0 ;  /* 0x0000a800ff007988 */ /* 0x0003e80008000805 */
[----:B-12---:R-:W-:Y:S05]  /*2810*/  CALL.REL.NOINC `($__internal_1_$__cuda_sm10x_tcgen05_guardrail_trap_phase_invalid_during_alloc) ;  /* 0x0000002c003c7944 */ /* 0x006fea0003c00000 */
.L_x_35:
[----:B------:R-:W-:Y:S05]  /*2820*/  WARPSYNC.ALL ;  /* 0x0000000000007948 */ /* 0x000fea0003800000 */
[----:B------:R-:W-:Y:S01]  /*2830*/  NOP ;  /* 0x0000000000007918 */ /* 0x000fe20000000000 */
.L_x_33:
[----:B------:R-:W4:Y:S08]  /*2840*/  S2UR UR4, SR_CgaCtaId ;  /* 0x00000000000479c3 */ /* 0x000f300000008800 */
[----:B------:R-:W-:Y:S06]  /*2850*/  BAR.SYNC.DEFER_BLOCKING 0x3, 0xa0 ;  /* 0x00c2800000007b1d */ /* 0x000fec0000010000 */
[----:B------:R-:W-:-:S02]  /*2860*/  UMOV UR5, 0x400 ;  /* 0x0000040000057882 */ /* 0x000fc40000000000 */
[----:B----4-:R-:W-:-:S06]  /*2870*/  ULEA UR4, UR4, UR5, 0x18 ;  /* 0x0000000504047291 */ /* 0x010fcc000f8ec0ff */
[----:B---3--:R-:W-:-:S05]  /*2880*/  MOV R3, UR4 ;  /* 0x0000000400037c02 */ /* 0x008fca0008000f00 */
[----:B------:R3:W4:Y:S01]  /*2890*/  LDS R74, [R3+0xa8] ;  /* 0x0000a800034a7984 */ /* 0x0007220000000800 */
[----:B------:R-:W5:Y:S02]  /*28a0*/  SYNCS.PHASECHK.TRANS64.TRYWAIT P0, [R3+URZ+0x80], RZ ;  /* 0x000080ff030075a7 */ /* 0x000f6400080011ff */
[----:B---345:R-:W-:Y:S05]  /*28b0*/  @!P0 BRA `(.L_x_38) ;  /* 0x0000002800c08947 */ /* 0x038fea0003800000 */
.L_x_75:
[----:B------:R-:W4:Y:S01]  /*28c0*/  LDS.128 R52, [R3+0x37c10] ;  /* 0x037c100003347984 */ /* 0x000f220000000c00 */
[----:B------:R-:W-:Y:S01]  /*28d0*/  HFMA2 R0, -RZ, RZ, 0, 5.9604644775390625e-08 ;  /* 0x00000001ff007431 */ /* 0x000fe200000001ff */
[----:B------:R5:W-:Y:S06]  /*28e0*/  MEMBAR.ALL.CTA ;  /* 0x0000000000007992 */ /* 0x000bec0000008000 */
[----:B-----5:R-:W5:Y:S02]  /*28f0*/  FENCE.VIEW.ASYNC.S ;  /* 0x00000000000073c6 */ /* 0x020f640000000000 */
[----:B-----5:R1:W-:Y:S01]  /*2900*/  SYNCS.ARRIVE.TRANS64.ART0 RZ, [R3+URZ+0x90], R0 ;  /* 0x0000900003ff79a7 */ /* 0x0203e200085000ff */
[----:B----4-:R-:W-:-:S13]  /*2910*/  ISETP.NE.AND P0, PT, R55, 0x1, PT ;  /* 0x000000013700780c */ /* 0x010fda0003f05270 */
[----:B-1----:R-:W-:Y:S05]  /*2920*/  @P0 BRA `(.L_x_39) ;  /* 0x0000002000980947 */ /* 0x002fea0003800000 */
[----:B------:R-:W-:Y:S01]  /*2930*/  IMAD.SHL.U32 R4, R58, 0x80, RZ ;  /* 0x000000803a047824 */ /* 0x000fe200078e00ff */
[----:B------:R-:W-:Y:S01]  /*2940*/  SHF.R.U32.HI R63, RZ, 0x5, R58 ;  /* 0x00000005ff3f7819 */ /* 0x000fe2000001163a */
[----:B------:R-:W1:Y:S01]  /*2950*/  S2UR UR8, SR_CgaCtaId ;  /* 0x00000000000879c3 */ /* 0x000e620000008800 */
[----:B------:R-:W4:Y:S01]  /*2960*/  S2R R56, SR_LANEID ;  /* 0x0000000000387919 */ /* 0x000f220000000000 */
[----:B------:R-:W-:Y:S01]  /*2970*/  IMAD R73, R75, 0x4, R3 ;  /* 0x000000044b497824 */ /* 0x000fe200078e0203 */
[----:B------:R-:W-:Y:S01]  /*2980*/  LOP3.LUT R4, R4, 0xf80, RZ, 0xc0, !PT ;  /* 0x00000f8004047812 */ /* 0x000fe200078ec0ff */
[----:B------:R-:W-:Y:S01]  /*2990*/  IMAD.MOV.U32 R62, RZ, RZ, 0x1 ;  /* 0x00000001ff3e7424 */ /* 0x000fe200078e00ff */
[----:B------:R-:W-:Y:S01]  /*29a0*/  CS2R R60, SRZ ;  /* 0x00000000003c7805 */ /* 0x000fe2000001ff00 */
[----:B------:R-:W-:Y:S01]  /*29b0*/  IMAD.MOV.U32 R59, RZ, RZ, RZ ;  /* 0x000000ffff3b7224 */ /* 0x000fe200078e00ff */
[----:B------:R-:W-:Y:S01]  /*29c0*/  UMOV UR9, 0x400 ;  /* 0x0000040000097882 */ /* 0x000fe20000000000 */
[----:B------:R-:W-:Y:S01]  /*29d0*/  IMAD R4, R63, 0x1000, R4 ;  /* 0x000010003f047824 */ /* 0x000fe200078e0204 */
[----:B------:R-:W3:Y:S03]  /*29e0*/  LDCU.64 UR10, c[0x0][0x348] ;  /* 0x00006900ff0a77ac */ /* 0x000ee60008000a00 */
[----:B------:R-:W-:-:S04]  /*29f0*/  IMAD.IADD R4, R3, 0x1, R4 ;  /* 0x0000000103047824 */ /* 0x000fc800078e0204 */
[C---:B------:R-:W-:Y:S02]  /*2a00*/  VIADD R2, R4.reuse, 0x400 ;  /* 0x0000040004027836 */ /* 0x040fe40000000000 */
[C---:B------:R-:W-:Y:S02]  /*2a10*/  VIADD R5, R4.reuse, 0x430 ;  /* 0x0000043004057836 */ /* 0x040fe40000000000 */
[C---:B------:R-:W-:Y:S01]  /*2a20*/  VIADD R6, R4.reuse, 0x420 ;  /* 0x0000042004067836 */ /* 0x040fe20000000000 */
[----:B------:R-:W-:Y:S01]  /*2a30*/  SHF.R.U32.HI R69, RZ, 0x3, R2 ;  /* 0x00000003ff457819 */ /* 0x000fe20000011602 */
[----:B------:R-:W-:Y:S01]  /*2a40*/  VIADD R7, R4, 0x410 ;  /* 0x0000041004077836 */ /* 0x000fe20000000000 */
[----:B------:R-:W-:Y:S01]  /*2a50*/  SHF.R.U32.HI R72, RZ, 0x3, R5 ;  /* 0x00000003ff487819 */ /* 0x000fe20000011605 */
[----:B-1----:R-:W-:Y:S01]  /*2a60*/  ULEA UR7, UR8, UR9, 0x18 ;  /* 0x0000000908077291 */ /* 0x002fe2000f8ec0ff */
[----:B------:R-:W-:Y:S02]  /*2a70*/  LOP3.LUT R69, R2, 0x70, R69, 0x78, !PT ;  /* 0x0000007002457812 */ /* 0x000fe400078e7845 */
[----:B------:R-:W-:-:S02]  /*2a80*/  LOP3.LUT R2, R58, 0x1f, RZ, 0xc0, !PT ;  /* 0x0000001f3a027812 */ /* 0x000fc400078ec0ff */
[----:B------:R-:W-:Y:S01]  /*2a90*/  LOP3.LUT R72, R5, 0x70, R72, 0x78, !PT ;  /* 0x0000007005487812 */ /* 0x000fe200078e7848 */
[----:B------:R-:W-:Y:S01]  /*2aa0*/  VIADD R5, R4, 0x470 ;  /* 0x0000047004057836 */ /* 0x000fe20000000000 */
[----:B------:R-:W-:Y:S01]  /*2ab0*/  SHF.R.U32.HI R71, RZ, 0x3, R6 ;  /* 0x00000003ff477819 */ /* 0x000fe20000011606 */
[C---:B------:R-:W-:Y:S01]  /*2ac0*/  IMAD R2, R63.reuse, 0x20, R2 ;  /* 0x000000203f027824 */ /* 0x040fe200078e0202 */
[----:B------:R-:W-:Y:S01]  /*2ad0*/  SHF.R.U32.HI R70, RZ, 0x3, R7 ;  /* 0x00000003ff467819 */ /* 0x000fe20000011607 */
[----:B------:R-:W-:Y:S01]  /*2ae0*/  IMAD R63, R63, 0x200000, R74 ;  /* 0x002000003f3f7824 */ /* 0x000fe200078e024a */
[----:B------:R-:W-:Y:S01]  /*2af0*/  SHF.R.U32.HI R68, RZ, 0x3, R5 ;  /* 0x00000003ff447819 */ /* 0x000fe20000011605 */
[----:B------:R-:W-:Y:S01]  /*2b00*/  IMAD.SHL.U32 R2, R2, 0x20, RZ ;  /* 0x0000002002027824 */ /* 0x000fe200078e00ff */
[----:B------:R-:W-:Y:S01]  /*2b10*/  LOP3.LUT R71, R6, 0x70, R71, 0x78, !PT ;  /* 0x0000007006477812 */ /* 0x000fe200078e7847 */
[C---:B------:R-:W-:Y:S01]  /*2b20*/  VIADD R6, R4.reuse, 0x460 ;  /* 0x0000046004067836 */ /* 0x040fe20000000000 */
[----:B------:R-:W-:Y:S01]  /*2b30*/  LOP3.LUT R68, R5, 0x70, R68, 0x78, !PT ;  /* 0x0000007005447812 */ /* 0x000fe200078e7844 */
[----:B------:R-:W-:Y:S01]  /*2b40*/  VIADD R5, R4, 0x450 ;  /* 0x0000045004057836 */ /* 0x000fe20000000000 */
[----:B------:R-:W-:Y:S01]  /*2b50*/  LOP3.LUT R2, R2, 0xffff, RZ, 0xc0, !PT ;  /* 0x0000ffff02027812 */ /* 0x000fe200078ec0ff */
[----:B------:R-:W-:Y:S01]  /*2b60*/  VIADD R4, R4, 0x440 ;  /* 0x0000044004047836 */ /* 0x000fe20000000000 */
[----:B------:R-:W-:-:S02]  /*2b70*/  SHF.R.U32.HI R67, RZ, 0x3, R6 ;  /* 0x00000003ff437819 */ /* 0x000fc40000011606 */
[----:B------:R-:W-:Y:S02]  /*2b80*/  SHF.R.U32.HI R64, RZ, 0x1, R2 ;  /* 0x00000001ff407819 */ /* 0x000fe40000011602 */
[----:B------:R-:W-:Y:S02]  /*2b90*/  SHF.R.U32.HI R66, RZ, 0x3, R5 ;  /* 0x00000003ff427819 */ /* 0x000fe40000011605 */
[----:B------:R-:W-:Y:S02]  /*2ba0*/  LOP3.LUT R64, R64, 0xffff, RZ, 0xc0, !PT ;  /* 0x0000ffff40407812 */ /* 0x000fe400078ec0ff */
[----:B------:R-:W-:Y:S02]  /*2bb0*/  SHF.R.U32.HI R65, RZ, 0x3, R4 ;  /* 0x00000003ff417819 */ /* 0x000fe40000011604 */
[----:B------:R-:W-:Y:S01]  /*2bc0*/  LOP3.LUT R70, R7, 0x70, R70, 0x78, !PT ;  /* 0x0000007007467812 */ /* 0x000fe200078e7846 */
[----:B------:R-:W-:Y:S01]  /*2bd0*/  IMAD.IADD R64, R3, 0x1, R64 ;  /* 0x0000000103407824 */ /* 0x000fe200078e0240 */
[----:B------:R-:W-:-:S02]  /*2be0*/  LOP3.LUT R67, R6, 0x70, R67, 0x78, !PT ;  /* 0x0000007006437812 */ /* 0x000fc400078e7843 */
[----:B------:R-:W-:Y:S02]  /*2bf0*/  LOP3.LUT R66, R5, 0x70, R66, 0x78, !PT ;  /* 0x0000007005427812 */ /* 0x000fe400078e7842 */
[----:B---34-:R-:W-:-:S07]  /*2c00*/  LOP3.LUT R65, R4, 0x70, R65, 0x78, !PT ;  /* 0x0000007004417812 */ /* 0x018fce00078e7841 */
.L_x_50:
[----:B-12-4-:R-:W1:Y:S01]  /*2c10*/  LDC.64 R8, c[0x0][0x750] ;  /* 0x0001d400ff087b82 */ /* 0x016e620000000a00 */
[----:B------:R-:W-:-:S04]  /*2c20*/  SHF.L.U32 R77, R52, 0x7, RZ ;  /* 0x00000007344d7819 */ /* 0x000fc800000006ff */
[----:B------:R-:W-:-:S03]  /*2c30*/  IADD3 R7, PT, PT, R77, R58, RZ ;  /* 0x0000003a4d077210 */ /* 0x000fc60007ffe0ff */
[----:B------:R-:W2:Y:S01]  /*2c40*/  LDC.64 R4, c[0x0][0x758] ;  /* 0x0001d600ff047b82 */ /* 0x000ea20000000a00 */
[----:B------:R-:W-:Y:S02]  /*2c50*/  IMAD R52, R60, 0x8, R3 ;  /* 0x000000083c347824 */ /* 0x000fe400078e0203 */
[----:B-1----:R-:W-:-:S05]  /*2c60*/  IMAD.WIDE R8, R54, 0x4, R8 ;  /* 0x0000000436087825 */ /* 0x002fca00078e0208 */
[----:B------:R1:W5:Y:S01]  /*2c70*/  LDG.E R76, desc[UR14][R8.64] ;  /* 0x0000000e084c7981 */ /* 0x000362000c1e1900 */
[----:B--2---:R-:W-:Y:S01]  /*2c80*/  IMAD.WIDE R6, R7, 0x4, R4 ;  /* 0x0000000407067825 */ /* 0x004fe200078e0204 */
[----:B------:R-:W-:-:S04]  /*2c90*/  SHF.L.U32 R5, R59, 0x1f, RZ ;  /* 0x0000001f3b057819 */ /* 0x000fc800000006ff */
[----:B------:R1:W5:Y:S01]  /*2ca0*/  LDG.E R55, desc[UR14][R6.64] ;  /* 0x0000000e06377981 */ /* 0x000362000c1e1900 */
[----:B------:R-:W2:Y:S01]  /*2cb0*/  SYNCS.PHASECHK.TRANS64.TRYWAIT P1, [R52+URZ+0x60], R5 ;  /* 0x00006005340075a7 */ /* 0x000ea200080211ff */
[----:B------:R-:W-:Y:S01]  /*2cc0*/  PLOP3.LUT P0, PT, PT, PT, PT, 0x80, 0x8 ;  /* 0x000000000008781c */ /* 0x000fe20003f0f070 */
[----:B------:R-:W-:Y:S01]  /*2cd0*/  IMAD.MOV.U32 R57, RZ, RZ, R54 ;  /* 0x000000ffff397224 */ /* 0x000fe200078e0036 */
[----:B-12---:R-:W-:Y:S11]  /*2ce0*/  @!P1 BRA `(.L_x_40) ;  /* 0x0000002400c89947 */ /* 0x006ff60003800000 */
.L_x_77:
[----:B------:R-:W-:Y:S01]  /*2cf0*/  HFMA2 R80, -RZ, RZ, 0, 0 ;  /* 0x00000000ff507431 */ /* 0x000fe200000001ff */
[----:B------:R-:W-:Y:S01]  /*2d00*/  SHF.R.S32.HI R2, RZ, 0x1f, R54 ;  /* 0x0000001fff027819 */ /* 0x000fe20000011436 */
[----:B------:R-:W-:Y:S02]  /*2d10*/  IMAD R54, R60, 0x80, R63 ;  /* 0x000000803c367824 */ /* 0x000fe400078e023f */
[----:B------:R-:W-:-:S07]  /*2d20*/  IMAD.MOV.U32 R78, RZ, RZ, RZ ;  /* 0x000000ffff4e7224 */ /* 0x000fce00078e00ff */
.L_x_45:
[----:B------:R-:W-:Y:S01]  /*2d30*/  SHF.L.U32 R79, R80, 0x5, RZ ;  /* 0x00000005504f7819 */ /* 0x000fe200000006ff */
[----:B------:R-:W-:Y:S05]  /*2d40*/  WARPSYNC.ALL ;  /* 0x0000000000007948 */ /* 0x000fea0003800000 */
[----:B------:R-:W-:Y:S01]  /*2d50*/  NOP ;  /* 0x0000000000007918 */ /* 0x000fe20000000000 */
[----:B------:R-:W-:Y:S02]  /*2d60*/  IADD3 R4, PT, PT, R54, R79, RZ ;  /* 0x0000004f36047210 */ /* 0x000fe40007ffe0ff */
[----:B------:R-:W-:Y:S02]  /*2d70*/  PLOP3.LUT P2, PT, P0, PT, PT, 0x80, 0x8 ;  /* 0x000000000008781c */ /* 0x000fe4000074f070 */
[----:B------:R-:W-:-:S13]  /*2d80*/  R2UR UR4, R4 ;  /* 0x00000000040472ca */ /* 0x000fda00000e0000 */
[----:B------:R-:W2:Y:S01]  /*2d90*/  LDTM.x32 R12, tmem[UR4+0x20] ;  /* 0x00002004000c79ee */ /* 0x000ea200082c0000 */
[----:B------:R-:W-:Y:S01]  /*2da0*/  R2UR UR4, R4 ;  /* 0x00000000040472ca */ /* 0x000fe200000e0000 */
[C---:B--2--5:R-:W-:Y:S01]  /*2db0*/  FMUL R81, R76.reuse, R12 ;  /* 0x0000000c4c517220 */ /* 0x064fe20000400000 */
[C---:B------:R-:W-:Y:S01]  /*2dc0*/  FMUL R82, R76.reuse, R13 ;  /* 0x0000000d4c527220 */ /* 0x040fe20000400000 */
        /* <DEDUP_REMOVED lines=23> */
[----:B-1----:R-:W1:Y:S01]  /*2f40*/  LDTM.x32 R4, tmem[UR4] ;  /* 0x00000004000479ee */ /* 0x002e6200082c0000 */
[C---:B------:R-:W-:Y:S01]  /*2f50*/  FMUL R106, R76.reuse, R37 ;  /* 0x000000254c6a7220 */ /* 0x040fe20000400000 */
[C---:B------:R-:W-:Y:S01]  /*2f60*/  FMUL R107, R76.reuse, R38 ;  /* 0x000000264c6b7220 */ /* 0x040fe20000400000 */
[----:B------:R-:W-:Y:S01]  /*2f70*/  FMUL R108, R76, R39 ;  /* 0x000000274c6c7220 */ /* 0x000fe20000400000 */
[----:B------:R-:W-:Y:S01]  /*2f80*/  F2FP.BF16.F32.PACK_AB R39, R88, R87 ;  /* 0x000000575827723e */ /* 0x000fe200000010ff */
[----:B------:R-:W-:Y:S01]  /*2f90*/  FMUL R40, R76, R40 ;  /* 0x000000284c287220 */ /* 0x000fe20000400000 */
[----:B------:R-:W-:Y:S01]  /*2fa0*/  F2FP.BF16.F32.PACK_AB R38, R86, R85 ;  /* 0x000000555626723e */ /* 0x000fe200000010ff */
[----:B------:R-:W-:Y:S01]  /*2fb0*/  FMUL R41, R76, R41 ;  /* 0x000000294c297220 */ /* 0x000fe20000400000 */
[----:B------:R-:W-:Y:S01]  /*2fc0*/  F2FP.BF16.F32.PACK_AB R37, R84, R83 ;  /* 0x000000535425723e */ /* 0x000fe200000010ff */
[----:B------:R-:W-:Y:S01]  /*2fd0*/  FMUL R42, R76, R42 ;  /* 0x0000002a4c2a7220 */ /* 0x000fe20000400000 */
[----:B------:R-:W-:Y:S01]  /*2fe0*/  F2FP.BF16.F32.PACK_AB R36, R82, R81 ;  /* 0x000000515224723e */ /* 0x000fe200000010ff */
[----:B------:R-:W-:Y:S01]  /*2ff0*/  FMUL R43, R76, R43 ;  /* 0x0000002b4c2b7220 */ /* 0x000fe20000400000 */
[----:B------:R-:W-:-:S02]  /*3000*/  F2FP.BF16.F32.PACK_AB R47, R96, R95 ;  /* 0x0000005f602f723e */ /* 0x000fc400000010ff */
[----:B------:R-:W-:Y:S01]  /*3010*/  F2FP.BF16.F32.PACK_AB R46, R94, R93 ;  /* 0x0000005d5e2e723e */ /* 0x000fe200000010ff */
[----:B------:R2:W-:Y:S01]  /*3020*/  STS.128 [R65], R36 ;  /* 0x0000002441007388 */ /* 0x0005e20000000c00 */
[----:B------:R-:W-:Y:S02]  /*3030*/  F2FP.BF16.F32.PACK_AB R45, R92, R91 ;  /* 0x0000005b5c2d723e */ /* 0x000fe400000010ff */
[----:B------:R-:W-:Y:S02]  /*3040*/  F2FP.BF16.F32.PACK_AB R44, R90, R89 ;  /* 0x000000595a2c723e */ /* 0x000fe400000010ff */
[----:B------:R-:W-:Y:S02]  /*3050*/  F2FP.BF16.F32.PACK_AB R51, R104, R103 ;  /* 0x000000676833723e */ /* 0x000fe400000010ff */
[----:B------:R-:W-:Y:S01]  /*3060*/  F2FP.BF16.F32.PACK_AB R50, R102, R101 ;  /* 0x000000656632723e */ /* 0x000fe200000010ff */
[----:B------:R3:W-:Y:S01]  /*3070*/  STS.128 [R66], R44 ;  /* 0x0000002c42007388 */ /* 0x0007e20000000c00 */
[----:B------:R-:W-:Y:S01]  /*3080*/  F2FP.BF16.F32.PACK_AB R49, R100, R99 ;  /* 0x000000636431723e */ /* 0x000fe200000010ff */
[----:B-1----:R-:W-:Y:S01]  /*3090*/  FMUL R109, R76, R4 ;  /* 0x000000044c6d7220 */ /* 0x002fe20000400000 */
[----:B------:R-:W-:Y:S01]  /*30a0*/  F2FP.BF16.F32.PACK_AB R48, R98, R97 ;  /* 0x000000616230723e */ /* 0x000fe200000010ff */
[C---:B------:R-:W-:Y:S01]  /*30b0*/  FMUL R110, R76.reuse, R5 ;  /* 0x000000054c6e7220 */ /* 0x040fe20000400000 */
[C---:B------:R-:W-:Y:S01]  /*30c0*/  FMUL R111, R76.reuse, R6 ;  /* 0x000000064c6f7220 */ /* 0x040fe20000400000 */
[C---:B------:R-:W-:Y:S01]  /*30d0*/  FMUL R112, R76.reuse, R7 ;  /* 0x000000074c707220 */ /* 0x040fe20000400000 */
[C---:B------:R-:W-:Y:S01]  /*30e0*/  FMUL R113, R76.reuse, R8 ;  /* 0x000000084c717220 */ /* 0x040fe20000400000 */
[C---:B------:R-:W-:Y:S01]  /*30f0*/  FMUL R114, R76.reuse, R9 ;  /* 0x000000094c727220 */ /* 0x040fe20000400000 */
[C---:B------:R-:W-:Y:S01]  /*3100*/  FMUL R115, R76.reuse, R10 ;  /* 0x0000000a4c737220 */ /* 0x040fe20000400000 */
[C---:B------:R-:W-:Y:S01]  /*3110*/  FMUL R116, R76.reuse, R11 ;  /* 0x0000000b4c747220 */ /* 0x040fe20000400000 */
[----:B------:R1:W-:Y:S01]  /*3120*/  STS.128 [R67], R48 ;  /* 0x0000003043007388 */ /* 0x0003e20000000c00 */
        /* <DEDUP_REMOVED lines=11> */
[C---:B--2---:R-:W-:Y:S01]  /*31e0*/  FMUL R36, R76.reuse, R12 ;  /* 0x0000000c4c247220 */ /* 0x044fe20000400000 */
[C---:B------:R-:W-:Y:S01]  /*31f0*/  FMUL R37, R76.reuse, R13 ;  /* 0x0000000d4c257220 */ /* 0x040fe20000400000 */
[C---:B------:R-:W-:Y:S01]  /*3200*/  FMUL R38, R76.reuse, R14 ;  /* 0x0000000e4c267220 */ /* 0x040fe20000400000 */
[C---:B------:R-:W-:Y:S01]  /*3210*/  FMUL R39, R76.reuse, R15 ;  /* 0x0000000f4c277220 */ /* 0x040fe20000400000 */
[----:B------:R-:W-:Y:S01]  /*3220*/  FMUL R35, R76, R35 ;  /* 0x000000234c237220 */ /* 0x000fe20000400000 */
[----:B------:R-:W-:-:S02]  /*3230*/  F2FP.BF16.F32.PACK_AB R7, R116, R115 ;  /* 0x000000737407723e */ /* 0x000fc400000010ff */
[----:B------:R-:W-:Y:S01]  /*3240*/  F2FP.BF16.F32.PACK_AB R6, R114, R113 ;  /* 0x000000717206723e */ /* 0x000fe200000010ff */
[C---:B---3--:R-:W-:Y:S01]  /*3250*/  FMUL R44, R76.reuse, R16 ;  /* 0x000000104c2c7220 */ /* 0x048fe20000400000 */
[C---:B------:R-:W-:Y:S01]  /*3260*/  FMUL R45, R76.reuse, R17 ;  /* 0x000000114c2d7220 */ /* 0x040fe20000400000 */
[C---:B------:R-:W-:Y:S01]  /*3270*/  FMUL R46, R76.reuse, R18 ;  /* 0x000000124c2e7220 */ /* 0x040fe20000400000 */
[----:B------:R-:W-:Y:S01]  /*3280*/  FMUL R47, R76, R19 ;  /* 0x000000134c2f7220 */ /* 0x000fe20000400000 */
[----:B------:R-:W-:Y:S02]  /*3290*/  F2FP.BF16.F32.PACK_AB R5, R112, R111 ;  /* 0x0000006f7005723e */ /* 0x000fe400000010ff */
[----:B------:R-:W-:Y:S02]  /*32a0*/  F2FP.BF16.F32.PACK_AB R4, R110, R109 ;  /* 0x0000006d6e04723e */ /* 0x000fe400000010ff */
[----:B------:R-:W-:Y:S02]  /*32b0*/  F2FP.BF16.F32.PACK_AB R11, R47, R46 ;  /* 0x0000002e2f0b723e */ /* 0x000fe400000010ff */
[----:B------:R-:W-:Y:S01]  /*32c0*/  F2FP.BF16.F32.PACK_AB R10, R45, R44 ;  /* 0x0000002c2d0a723e */ /* 0x000fe200000010ff */
[C---:B-1----:R-:W-:Y:S01]  /*32d0*/  FMUL R48, R76.reuse, R20 ;  /* 0x000000144c307220 */ /* 0x042fe20000400000 */
[C---:B------:R-:W-:Y:S01]  /*32e0*/  FMUL R49, R76.reuse, R21 ;  /* 0x000000154c317220 */ /* 0x040fe20000400000 */
[C---:B------:R-:W-:Y:S01]  /*32f0*/  FMUL R50, R76.reuse, R22 ;  /* 0x000000164c327220 */ /* 0x040fe20000400000 */
[----:B------:R-:W-:Y:S01]  /*3300*/  FMUL R51, R76, R23 ;  /* 0x000000174c337220 */ /* 0x000fe20000400000 */
[----:B------:R-:W-:-:S02]  /*3310*/  F2FP.BF16.F32.PACK_AB R23, R43, R42 ;  /* 0x0000002a2b17723e */ /* 0x000fc400000010ff */
[----:B------:R-:W-:Y:S02]  /*3320*/  F2FP.BF16.F32.PACK_AB R22, R41, R40 ;  /* 0x000000282916723e */ /* 0x000fe400000010ff */
[----:B------:R-:W-:Y:S02]  /*3330*/  F2FP.BF16.F32.PACK_AB R21, R108, R107 ;  /* 0x0000006b6c15723e */ /* 0x000fe400000010ff */
[----:B------:R-:W-:Y:S02]  /*3340*/  F2FP.BF16.F32.PACK_AB R20, R106, R105 ;  /* 0x000000696a14723e */ /* 0x000fe400000010ff */
[----:B------:R-:W-:Y:S02]  /*3350*/  F2FP.BF16.F32.PACK_AB R9, R39, R38 ;  /* 0x000000262709723e */ /* 0x000fe400000010ff */
[----:B------:R-:W-:Y:S01]  /*3360*/  F2FP.BF16.F32.PACK_AB R8, R37, R36 ;  /* 0x000000242508723e */ /* 0x000fe200000010ff */
[----:B------:R1:W-:Y:S01]  /*3370*/  STS.128 [R68], R20 ;  /* 0x0000001444007388 */ /* 0x0003e20000000c00 */
[----:B------:R-:W-:-:S02]  /*3380*/  F2FP.BF16.F32.PACK_AB R15, R27, R26 ;  /* 0x0000001a1b0f723e */ /* 0x000fc400000010ff */
[----:B------:R-:W-:Y:S01]  /*3390*/  F2FP.BF16.F32.PACK_AB R14, R25, R24 ;  /* 0x00000018190e723e */ /* 0x000fe200000010ff */
[----:B------:R1:W-:Y:S01]  /*33a0*/  STS.128 [R69], R4 ;  /* 0x0000000445007388 */ /* 0x0003e20000000c00 */
[----:B------:R-:W-:Y:S02]  /*33b0*/  F2FP.BF16.F32.PACK_AB R13, R51, R50 ;  /* 0x00000032330d723e */ /* 0x000fe400000010ff */
[----:B------:R-:W-:Y:S01]  /*33c0*/  F2FP.BF16.F32.PACK_AB R12, R49, R48 ;  /* 0x00000030310c723e */ /* 0x000fe200000010ff */
[----:B------:R1:W-:Y:S01]  /*33d0*/  STS.128 [R70], R8 ;  /* 0x0000000846007388 */ /* 0x0003e20000000c00 */
[----:B------:R-:W-:Y:S02]  /*33e0*/  F2FP.BF16.F32.PACK_AB R19, R35, R34 ;  /* 0x000000222313723e */ /* 0x000fe400000010ff */
[----:B------:R-:W-:Y:S01]  /*33f0*/  F2FP.BF16.F32.PACK_AB R18, R33, R32 ;  /* 0x000000202112723e */ /* 0x000fe200000010ff */
[----:B------:R1:W-:Y:S01]  /*3400*/  STS.128 [R71], R12 ;  /* 0x0000000c47007388 */ /* 0x0003e20000000c00 */
[----:B------:R-:W-:-:S02]  /*3410*/  F2FP.BF16.F32.PACK_AB R17, R31, R30 ;  /* 0x0000001e1f11723e */ /* 0x000fc400000010ff */
[----:B------:R-:W-:-:S05]  /*3420*/  F2FP.BF16.F32.PACK_AB R16, R29, R28 ;  /* 0x0000001c1d10723e */ /* 0x000fca00000010ff */
[----:B------:R1:W-:Y:S01]  /*3430*/  STS.128 [R72], R16 ;  /* 0x0000001048007388 */ /* 0x0003e20000000c00 */
[----:B------:R2:W-:Y:S06]  /*3440*/  MEMBAR.ALL.CTA ;  /* 0x0000000000007992 */ /* 0x0005ec0000008000 */
[----:B--2---:R-:W2:Y:S02]  /*3450*/  FENCE.VIEW.ASYNC.S ;  /* 0x00000000000073c6 */ /* 0x004ea40000000000 */
[----:B--2---:R-:W-:Y:S06]  /*3460*/  BAR.SYNC.DEFER_BLOCKING 0x2, 0x80 ;  /* 0x0082000000007b1d */ /* 0x004fec0000010000 */
[----:B------:R-:W-:Y:S05]  /*3470*/  BRA.U !UP4, `(.L_x_41) ;  /* 0x000000010c447547 */ /* 0x000fea000b800000 */
[----:B------:R-:W-:Y:S01]  /*3480*/  UIADD3 UR12, UP0, UPT, UR10, 0x240, URZ ;  /* 0x000002400a0c7890 */ /* 0x000fe2000ff1e0ff */
[----:B------:R-:W-:Y:S01]  /*3490*/  PLOP3.LUT P0, PT, PT, PT, PT, 0x80, 0x8 ;  /* 0x000000000008781c */ /* 0x000fe20003f0f070 */
[----:B------:R-:W-:Y:S01]  /*34a0*/  IMAD R79, R53, 0x80, R79 ;  /* 0x00000080354f7824 */ /* 0x000fe200078e024f */
[----:B-1----:R-:W-:Y:S01]  /*34b0*/  IADD3 R4, PT, PT, R3, 0x400, RZ ;  /* 0x0000040003047810 */ /* 0x002fe20007ffe0ff */
[----:B------:R-:W-:-:S12]  /*34c0*/  UIADD3.X UR13, UPT, UPT, URZ, UR11, URZ, UP0, !UPT ;  /* 0x0000000bff0d7290 */ /* 0x000fd800087fe4ff */
.L_x_42:
[----:B------:R-:W-:Y:S02]  /*34d0*/  PLOP3.LUT P1, PT, P1, P0, PT, 0xf2, 0x2f ;  /* 0x00000000002f781c */ /* 0x000fe40000f21e72 */
[----:B------:R-:W-:-:S08]  /*34e0*/  @P0 R2UR P1, UR6, R77 ;  /* 0x000000004d0602ca */ /* 0x000fd00000020000 */
[----:B------:R-:W-:Y:S02]  /*34f0*/  PLOP3.LUT P1, PT, P1, P0, PT, 0xf2, 0x2f ;  /* 0x00000000002f781c */ /* 0x000fe40000f21e72 */
[----:B------:R-:W-:-:S08]  /*3500*/  @P0 R2UR.OR P1, UR5, R79 ;  /* 0x000000004f0502ca */ /* 0x000fd00000120000 */
[----:B------:R-:W-:Y:S02]  /*3510*/  PLOP3.LUT P1, PT, P1, P0, PT, 0xf2, 0x2f ;  /* 0x00000000002f781c */ /* 0x000fe40000f21e72 */
[----:B------:R-:W-:-:S08]  /*3520*/  @P0 R2UR.OR P1, UR4, R4 ;  /* 0x00000000040402ca */ /* 0x000fd00000120000 */
[----:B------:R-:W-:Y:S02]  /*3530*/  @P0 PLOP3.LUT P0, PT, P1, PT, PT, 0x80, 0x8 ;  /* 0x000000000008081c */ /* 0x000fe40000f0f070 */
[----:B------:R-:W-:-:S03]  /*3540*/  PLOP3.LUT P1, PT, PT, PT, PT, 0x80, 0x8 ;  /* 0x000000000008781c */ /* 0x000fc60003f2f070 */
[----:B------:R1:W-:Y:S08]  /*3550*/  UTMASTG.2D [UR4], [UR12], desc[URZ] ;  /* 0x0000ff040c0073b5 */ /* 0x0003f00008009000 */
[----:B-1----:R-:W-:Y:S05]  /*3560*/  @P0 BRA.U.ANY `(.L_x_42) ;  /* 0xfffffffd00d80947 */ /* 0x002fea000393ffff */
[----:B------:R0:W-:Y:S01]  /*3570*/  UTMACMDFLUSH ;  /* 0x00000000000079b7 */ /* 0x0001e20000000000 */
[----:B------:R-:W-:-:S04]  /*3580*/  DEPBAR.LE SB0, 0x0 ;  /* 0x000080000000791a */ /* 0x000fc80000000000 */
.L_x_41:
[----:B------:R-:W-:Y:S01]  /*3590*/  FMUL R127, R109, -1.4426950216293334961 ;  /* 0xbfb8aa3b6d7f7820 */ /* 0x000fe20000400000 */
[----:B------:R-:W-:Y:S01]  /*35a0*/  FMUL R126, R110, -1.4426950216293334961 ;  /* 0xbfb8aa3b6e7e7820 */ /* 0x000fe20000400000 */
[----:B------:R-:W-:Y:S01]  /*35b0*/  FMUL R125, R111, -1.4426950216293334961 ;  /* 0xbfb8aa3b6f7d7820 */ /* 0x000fe20000400000 */
[----:B------:R-:W-:Y:S01]  /*35c0*/  FMUL R124, R112, -1.4426950216293334961 ;  /* 0xbfb8aa3b707c7820 */ /* 0x000fe20000400000 */
[----:B-1----:R-:W-:Y:S01]  /*35d0*/  FMUL R20, R47, -1.4426950216293334961 ;  /* 0xbfb8aa3b2f147820 */ /* 0x002fe20000400000 */
[----:B------:R-:W-:Y:S01]  /*35e0*/  FMUL R4, R35, -1.4426950216293334961 ;  /* 0xbfb8aa3b23047820 */ /* 0x000fe20000400000 */
[----:B------:R-:W-:Y:S01]  /*35f0*/  FMUL R123, R113, -1.4426950216293334961 ;  /* 0xbfb8aa3b717b7820 */ /* 0x000fe20000400000 */
[----:B------:R-:W-:Y:S01]  /*3600*/  FMUL R122, R114, -1.4426950216293334961 ;  /* 0xbfb8aa3b727a7820 */ /* 0x000fe20000400000 */
[----:B------:R-:W-:Y:S01]  /*3610*/  FMUL R8, R31, -1.4426950216293334961 ;  /* 0xbfb8aa3b1f087820 */ /* 0x000fe20000400000 */
[----:B------:R-:W1:Y:S01]  /*3620*/  MUFU.EX2 R127, R127 ;  /* 0x0000007f007f7308 */ /* 0x000e620000000800 */
[----:B------:R-:W-:Y:S01]  /*3630*/  FMUL R121, R115, -1.4426950216293334961 ;  /* 0xbfb8aa3b73797820 */ /* 0x000fe20000400000 */
[----:B------:R-:W-:Y:S01]  /*3640*/  FMUL R117, R38, -1.4426950216293334961 ;  /* 0xbfb8aa3b26757820 */ /* 0x000fe20000400000 */
[----:B------:R-:W-:Y:S01]  /*3650*/  FMUL R9, R30, -1.4426950216293334961 ;  /* 0xbfb8aa3b1e097820 */ /* 0x000fe20000400000 */
[----:B------:R-:W-:Y:S01]  /*3660*/  FMUL R7, R32, -1.4426950216293334961 ;  /* 0xbfb8aa3b20077820 */ /* 0x000fe20000400000 */
[----:B------:R-:W-:Y:S01]  /*3670*/  FMUL R120, R116, -1.4426950216293334961 ;  /* 0xbfb8aa3b74787820 */ /* 0x000fe20000400000 */
[----:B------:R-:W-:Y:S01]  /*3680*/  FMUL R79, R39, -1.4426950216293334961 ;  /* 0xbfb8aa3b274f7820 */ /* 0x000fe20000400000 */
[----:B------:R-:W-:Y:S01]  /*3690*/  FMUL R12, R27, -1.4426950216293334961 ;  /* 0xbfb8aa3b1b0c7820 */ /* 0x000fe20000400000 */
[----:B------:R-:W2:Y:S01]  /*36a0*/  MUFU.EX2 R126, R126 ;  /* 0x0000007e007e7308 */ /* 0x000ea20000000800 */
[----:B------:R-:W-:Y:S01]  /*36b0*/  FMUL R6, R33, -1.4426950216293334961 ;  /* 0xbfb8aa3b21067820 */ /* 0x000fe20000400000 */
[----:B------:R-:W-:Y:S01]  /*36c0*/  FMUL R15, R24, -1.4426950216293334961 ;  /* 0xbfb8aa3b180f7820 */ /* 0x000fe20000400000 */
[----:B------:R-:W-:Y:S01]  /*36d0*/  FMUL R14, R25, -1.4426950216293334961 ;  /* 0xbfb8aa3b190e7820 */ /* 0x000fe20000400000 */
[----:B------:R-:W-:Y:S01]  /*36e0*/  FMUL R13, R26, -1.4426950216293334961 ;  /* 0xbfb8aa3b1a0d7820 */ /* 0x000fe20000400000 */
[----:B------:R-:W-:Y:S01]  /*36f0*/  FMUL R21, R46, -1.4426950216293334961 ;  /* 0xbfb8aa3b2e157820 */ /* 0x000fe20000400000 */
[----:B------:R-:W-:Y:S01]  /*3700*/  FMUL R5, R34, -1.4426950216293334961 ;  /* 0xbfb8aa3b22057820 */ /* 0x000fe20000400000 */
[----:B------:R-:W-:Y:S01]  /*3710*/  FMUL R22, R45, -1.4426950216293334961 ;  /* 0xbfb8aa3b2d167820 */ /* 0x000fe20000400000 */
[----:B------:R-:W3:Y:S01]  /*3720*/  MUFU.EX2 R125, R125 ;  /* 0x0000007d007d7308 */ /* 0x000ee20000000800 */
[----:B------:R-:W-:Y:S01]  /*3730*/  FMUL R23, R44, -1.4426950216293334961 ;  /* 0xbfb8aa3b2c177820 */ /* 0x000fe20000400000 */
[----:B------:R-:W-:Y:S01]  /*3740*/  FMUL R10, R29, -1.4426950216293334961 ;  /* 0xbfb8aa3b1d0a7820 */ /* 0x000fe20000400000 */
[----:B------:R-:W-:Y:S01]  /*3750*/  FMUL R16, R51, -1.4426950216293334961 ;  /* 0xbfb8aa3b33107820 */ /* 0x000fe20000400000 */
[----:B------:R-:W-:Y:S01]  /*3760*/  FMUL R18, R49, -1.4426950216293334961 ;  /* 0xbfb8aa3b31127820 */ /* 0x000fe20000400000 */
[----:B------:R-:W-:Y:S01]  /*3770*/  FMUL R19, R48, -1.4426950216293334961 ;  /* 0xbfb8aa3b30137820 */ /* 0x000fe20000400000 */
[----:B------:R-:W-:Y:S01]  /*3780*/  FMUL R11, R28, -1.4426950216293334961 ;  /* 0xbfb8aa3b1c0b7820 */ /* 0x000fe20000400000 */
[----:B------:R-:W-:Y:S01]  /*3790*/  FMUL R17, R50, -1.4426950216293334961 ;  /* 0xbfb8aa3b32117820 */ /* 0x000fe20000400000 */
[----:B------:R-:W4:Y:S01]  /*37a0*/  MUFU.EX2 R124, R124 ;  /* 0x0000007c007c7308 */ /* 0x000f220000000800 */
[----:B-1----:R-:W-:Y:S01]  /*37b0*/  FADD R128, R127, 1 ;  /* 0x3f8000007f807421 */ /* 0x002fe20000000000 */
[----:B------:R-:W-:Y:S01]  /*37c0*/  FMUL R118, R37, -1.4426950216293334961 ;  /* 0xbfb8aa3b25767820 */ /* 0x000fe20000400000 */
[----:B--2---:R-:W-:Y:S01]  /*37d0*/  FADD R127, R126, 1 ;  /* 0x3f8000007e7f7421 */ /* 0x004fe20000000000 */
[----:B------:R-:W-:Y:S01]  /*37e0*/  FMUL R119, R36, -1.4426950216293334961 ;  /* 0xbfb8aa3b24777820 */ /* 0x000fe20000400000 */
[----:B------:R-:W-:Y:S01]  /*37f0*/  BAR.SYNC.DEFER_BLOCKING 0x2, 0x80 ;  /* 0x0082000000007b1d */ /* 0x000fe20000010000 */
[----:B---3--:R-:W-:-:S05]  /*3800*/  FADD R126, R125, 1 ;  /* 0x3f8000007d7e7421 */ /* 0x008fca0000000000 */
[----:B------:R-:W1:Y:S01]  /*3810*/  MUFU.EX2 R20, R20 ;  /* 0x0000001400147308 */ /* 0x000e620000000800 */
[----:B----4-:R-:W-:-:S07]  /*3820*/  FADD R125, R124, 1 ;  /* 0x3f8000007c7d7421 */ /* 0x010fce0000000000 */
[----:B------:R-:W2:Y:S08]  /*3830*/  MUFU.EX2 R4, R4 ;  /* 0x0000000400047308 */ /* 0x000eb00000000800 */
[----:B------:R-:W3:Y:S01]  /*3840*/  MUFU.EX2 R123, R123 ;  /* 0x0000007b007b7308 */ /* 0x000ee20000000800 */
[----:B-1----:R-:W-:-:S07]  /*3850*/  FADD R20, R20, 1 ;  /* 0x3f80000014147421 */ /* 0x002fce0000000000 */
[----:B------:R-:W1:Y:S01]  /*3860*/  MUFU.EX2 R122, R122 ;  /* 0x0000007a007a7308 */ /* 0x000e620000000800 */
[----:B--2---:R-:W-:-:S07]  /*3870*/  FADD R4, R4, 1 ;  /* 0x3f80000004047421 */ /* 0x004fce0000000000 */
[----:B------:R-:W2:Y:S01]  /*3880*/  MUFU.EX2 R8, R8 ;  /* 0x0000000800087308 */ /* 0x000ea20000000800 */
[----:B---3--:R-:W-:-:S07]  /*3890*/  FADD R124, R123, 1 ;  /* 0x3f8000007b7c7421 */ /* 0x008fce0000000000 */
        /* <DEDUP_REMOVED lines=46> */
[----:B------:R-:W2:Y:S01]  /*3b80*/  MUFU.RCP R20, R20 ;  /* 0x0000001400147308 */ /* 0x000ea20000001000 */
[----:B---3--:R-:W-:-:S07]  /*3b90*/  FADD R118, R118, 1 ;  /* 0x3f80000076767421 */ /* 0x008fce0000000000 */
[----:B------:R-:W3:Y:S01]  /*3ba0*/  MUFU.RCP R4, R4 ;  /* 0x0000000400047308 */ /* 0x000ee20000001000 */
[----:B-1----:R-:W-:-:S07]  /*3bb0*/  FADD R119, R119, 1 ;  /* 0x3f80000077777421 */ /* 0x002fce0000000000 */
[----:B------:R-:W1:Y:S01]  /*3bc0*/  MUFU.RCP R120, R79 ;  /* 0x0000004f00787308 */ /* 0x000e620000001000 */
[----:B--2---:R-:W-:-:S04]  /*3bd0*/  FMUL R47, R47, R20 ;  /* 0x000000142f2f7220 */ /* 0x004fc80000400000 */
[----:B------:R-:W-:-:S03]  /*3be0*/  FMUL R96, R96, R47 ;  /* 0x0000002f60607220 */ /* 0x000fc60000400000 */
[----:B------:R-:W2:Y:S01]  /*3bf0*/  MUFU.RCP R8, R8 ;  /* 0x0000000800087308 */ /* 0x000ea20000001000 */
[----:B---3--:R-:W-:-:S04]  /*3c00*/  FMUL R4, R35, R4 ;  /* 0x0000000423047220 */ /* 0x008fc80000400000 */
[----:B------:R-:W-:-:S03]  /*3c10*/  FMUL R4, R43, R4 ;  /* 0x000000042b047220 */ /* 0x000fc60000400000 */
[----:B------:R-:W3:Y:S01]  /*3c20*/  MUFU.RCP R117, R117 ;  /* 0x0000007500757308 */ /* 0x000ee20000001000 */
[----:B-1----:R-:W-:Y:S01]  /*3c30*/  FMUL R39, R39, R120 ;  /* 0x0000007827277220 */ /* 0x002fe20000400000 */
[----:B------:R-:W-:-:S03]  /*3c40*/  FMUL R4, R55, R4 ;  /* 0x0000000437047220 */ /* 0x000fc60000400000 */
[----:B------:R-:W-:-:S03]  /*3c50*/  FMUL R92, R92, R39 ;  /* 0x000000275c5c7220 */ /* 0x000fc60000400000 */
[----:B------:R-:W1:Y:S01]  /*3c60*/  MUFU.RCP R9, R9 ;  /* 0x0000000900097308 */ /* 0x000e620000001000 */
[----:B--2---:R-:W-:Y:S01]  /*3c70*/  FMUL R31, R31, R8 ;  /* 0x000000081f1f7220 */ /* 0x004fe20000400000 */
[----:B------:R-:W-:-:S03]  /*3c80*/  FMUL R92, R55, R92 ;  /* 0x0000005c375c7220 */ /* 0x000fc60000400000 */
[----:B------:R-:W-:-:S03]  /*3c90*/  FMUL R108, R108, R31 ;  /* 0x0000001f6c6c7220 */ /* 0x000fc60000400000 */
[----:B------:R-:W2:Y:S01]  /*3ca0*/  MUFU.RCP R7, R7 ;  /* 0x0000000700077308 */ /* 0x000ea20000001000 */
[----:B---3--:R-:W-:-:S04]  /*3cb0*/  FMUL R38, R38, R117 ;  /* 0x0000007526267220 */ /* 0x008fc80000400000 */
[----:B------:R-:W-:-:S03]  /*3cc0*/  FMUL R38, R91, R38 ;  /* 0x000000265b267220 */ /* 0x000fc60000400000 */
[----:B------:R-:W3:Y:S01]  /*3cd0*/  MUFU.RCP R121, R121 ;  /* 0x0000007900797308 */ /* 0x000ee20000001000 */
[----:B-1----:R-:W-:-:S04]  /*3ce0*/  FMUL R30, R30, R9 ;  /* 0x000000091e1e7220 */ /* 0x002fc80000400000 */
[----:B------:R-:W-:-:S03]  /*3cf0*/  FMUL R30, R107, R30 ;  /* 0x0000001e6b1e7220 */ /* 0x000fc60000400000 */
[----:B------:R-:W1:Y:S01]  /*3d00*/  MUFU.RCP R12, R12 ;  /* 0x0000000c000c7308 */ /* 0x000e620000001000 */
[----:B--2---:R-:W-:Y:S01]  /*3d10*/  FMUL R7, R32, R7 ;  /* 0x0000000720077220 */ /* 0x004fe20000400000 */
[----:B------:R-:W-:-:S03]  /*3d20*/  FMUL R30, R55, R30 ;  /* 0x0000001e371e7220 */ /* 0x000fc60000400000 */
[----:B------:R-:W-:Y:S01]  /*3d30*/  FMUL R40, R40, R7 ;  /* 0x0000000728287220 */ /* 0x000fe20000400000 */
[----:B------:R-:W-:Y:S02]  /*3d40*/  FMUL R7, R55, R96 ;  /* 0x0000006037077220 */ /* 0x000fe40000400000 */
        /* <DEDUP_REMOVED lines=8> */
[----:B--2---:R-:W-:-:S04]  /*3dd0*/  FMUL R6, R33, R6 ;  /* 0x0000000621067220 */ /* 0x004fc80000400000 */
[----:B------:R-:W-:-:S03]  /*3de0*/  FMUL R6, R41, R6 ;  /* 0x0000000629067220 */ /* 0x000fc60000400000 */
[----:B------:R-:W2:Y:S01]  /*3df0*/  MUFU.RCP R13, R13 ;  /* 0x0000000d000d7308 */ /* 0x000ea20000001000 */
[----:B---3--:R-:W-:Y:S01]  /*3e00*/  FMUL R24, R24, R15 ;  /* 0x0000000f18187220 */ /* 0x008fe20000400000 */
[----:B------:R-:W-:-:S03]  /*3e10*/  FMUL R15, R55, R38 ;  /* 0x00000026370f7220 */ /* 0x000fc60000400000 */
[----:B------:R-:W-:Y:S02]  /*3e20*/  FMUL R24, R101, R24 ;  /* 0x0000001865187220 */ /* 0x000fe40000400000 */
[----:B------:R-:W-:Y:S01]  /*3e30*/  FMNMX.NAN R12, |R15|, |R30|, !PT ;  /* 0x4000001e0f0c7209 */ /* 0x000fe20007820200 */
[----:B------:R-:W3:Y:S01]  /*3e40*/  MUFU.RCP R21, R21 ;  /* 0x0000001500157308 */ /* 0x000ee20000001000 */
[----:B-1----:R-:W-:Y:S01]  /*3e50*/  FMUL R25, R25, R14 ;  /* 0x0000000e19197220 */ /* 0x002fe20000400000 */
[----:B------:R-:W-:-:S03]  /*3e60*/  FMUL R24, R55, R24 ;  /* 0x0000001837187220 */ /* 0x000fc60000400000 */
[----:B------:R-:W-:-:S03]  /*3e70*/  FMUL R102, R102, R25 ;  /* 0x0000001966667220 */ /* 0x000fc60000400000 */
[----:B------:R-:W1:Y:S01]  /*3e80*/  MUFU.RCP R5, R5 ;  /* 0x0000000500057308 */ /* 0x000e620000001000 */
[----:B--2---:R-:W-:Y:S01]  /*3e90*/  FMUL R26, R26, R13 ;  /* 0x0000000d1a1a7220 */ /* 0x004fe20000400000 */
[----:B------:R-:W-:-:S03]  /*3ea0*/  FMUL R13, R55, R108 ;  /* 0x0000006c370d7220 */ /* 0x000fc60000400000 */
[----:B------:R-:W-:Y:S02]  /*3eb0*/  FMUL R26, R103, R26 ;  /* 0x0000001a671a7220 */ /* 0x000fe40000400000 */
[----:B------:R-:W-:Y:S01]  /*3ec0*/  FMNMX.NAN R14, |R92|, |R13|, !PT ;  /* 0x4000000d5c0e7209 */ /* 0x000fe20007820200 */
[----:B------:R-:W2:Y:S01]  /*3ed0*/  MUFU.RCP R124, R124 ;  /* 0x0000007c007c7308 */ /* 0x000ea20000001000 */
[----:B---3--:R-:W-:Y:S01]  /*3ee0*/  FMUL R46, R46, R21 ;  /* 0x000000152e2e7220 */ /* 0x008fe20000400000 */
[C---:B------:R-:W-:Y:S01]  /*3ef0*/  FMUL R21, R55.reuse, R104 ;  /* 0x0000006837157220 */ /* 0x040fe20000400000 */
[----:B------:R-:W-:Y:S01]  /*3f00*/  FMUL R26, R55, R26 ;  /* 0x0000001a371a7220 */ /* 0x000fe20000400000 */
[----:B------:R-:W-:Y:S01]  /*3f10*/  F2FP.SATFINITE.E2M1.F32.PACK_AB_MERGE_C R92, R92, R15, RZ ;  /* 0x0000000f5c5c723e */ /* 0x000fe200042070ff */
[----:B------:R-:W-:Y:S01]  /*3f20*/  FMUL R46, R95, R46 ;  /* 0x0000002e5f2e7220 */ /* 0x000fe20000400000 */
[----:B------:R-:W-:Y:S02]  /*3f30*/  F2FP.SATFINITE.E2M1.F32.PACK_AB_MERGE_C R30, R13, R30, RZ ;  /* 0x0000001e0d1e723e */ /* 0x000fe400042070ff */
        /* <DEDUP_REMOVED lines=11> */
[----:B------:R-:W-:-:S03]  /*3ff0*/  FMUL R15, R55, R124 ;  /* 0x0000007c370f7220 */ /* 0x000fc60000400000 */
[----:B------:R-:W-:-:S03]  /*4000*/  FMUL R86, R86, R123 ;  /* 0x0000007b56567220 */ /* 0x000fc60000400000 */
[----:B------:R-:W3:Y:S01]  /*4010*/  MUFU.RCP R122, R122 ;  /* 0x0000007a007a7308 */ /* 0x000ee20000001000 */
[----:B-1----:R-:W-:Y:S01]  /*4020*/  FMUL R45, R45, R22 ;  /* 0x000000162d2d7220 */ /* 0x002fe20000400000 */
[----:B------:R-:W-:-:S03]  /*4030*/  FMUL R86, R55, R86 ;  /* 0x0000005637567220 */ /* 0x000fc60000400000 */
[----:B------:R-:W-:-:S03]  /*4040*/  FMUL R94, R94, R45 ;  /* 0x0000002d5e5e7220 */ /* 0x000fc60000400000 */
[----:B------:R-:W1:Y:S01]  /*4050*/  MUFU.RCP R10, R10 ;  /* 0x0000000a000a7308 */ /* 0x000e620000001000 */
[----:B--2---:R-:W-:Y:S01]  /*4060*/  FMUL R44, R44, R23 ;  /* 0x000000172c2c7220 */ /* 0x004fe20000400000 */
[C---:B------:R-:W-:Y:S01]  /*4070*/  FMUL R23, R55.reuse, R102 ;  /* 0x0000006637177220 */ /* 0x040fe20000400000 */
[----:B------:R-:W-:Y:S02]  /*4080*/  FMUL R5, R55, R94 ;  /* 0x0000005e37057220 */ /* 0x000fe40000400000 */
[----:B------:R-:W-:-:S03]  /*4090*/  FMUL R44, R93, R44 ;  /* 0x0000002c5d2c7220 */ /* 0x000fc60000400000 */
[----:B------:R-:W2:Y:S01]  /*40a0*/  MUFU.RCP R16, R16 ;  /* 0x0000001000107308 */ /* 0x000ea20000001000 */
[----:B---3--:R-:W-:Y:S01]  /*40b0*/  FMUL R122, R115, R122 ;  /* 0x0000007a737a7220 */ /* 0x008fe20000400000 */
[----:B------:R-:W-:-:S03]  /*40c0*/  FMUL R44, R55, R44 ;  /* 0x0000002c372c7220 */ /* 0x000fc60000400000 */
[----:B------:R-:W-:-:S03]  /*40d0*/  FMUL R122, R87, R122 ;  /* 0x0000007a577a7220 */ /* 0x000fc60000400000 */
[----:B------:R-:W3:Y:S01]  /*40e0*/  MUFU.RCP R18, R18 ;  /* 0x0000001200127308 */ /* 0x000ee20000001000 */
[----:B-1----:R-:W-:Y:S01]  /*40f0*/  FMUL R29, R29, R10 ;  /* 0x0000000a1d1d7220 */ /* 0x002fe20000400000 */
[----:B------:R-:W-:Y:S01]  /*4100*/  FMUL R10, R55, R6 ;  /* 0x00000006370a7220 */ /* 0x000fe20000400000 */
[----:B------:R-:W-:Y:S02]  /*4110*/  FMNMX.NAN R6, |R7|, |R4|, !PT ;  /* 0x4000000407067209 */ /* 0x000fe40007820200 */
[----:B------:R-:W-:Y:S01]  /*4120*/  F2FP.SATFINITE.E2M1.F32.PACK_AB_MERGE_C R4, R4, R9, RZ ;  /* 0x000000090404723e */ /* 0x000fe200042070ff */
[----:B------:R-:W-:Y:S01]  /*4130*/  FMUL R106, R106, R29 ;  /* 0x0000001d6a6a7220 */ /* 0x000fe20000400000 */
[----:B------:R-:W-:Y:S01]  /*4140*/  FMNMX.NAN R9, |R5|, |R10|, !PT ;  /* 0x4000000a05097209 */ /* 0x000fe20007820200 */
[----:B------:R-:W1:Y:S01]  /*4150*/  MUFU.RCP R125, R125 ;  /* 0x0000007d007d7308 */ /* 0x000e620000001000 */
[----:B--2---:R-:W-:Y:S01]  /*4160*/  FMUL R51, R51, R16 ;  /* 0x0000001033337220 */ /* 0x004fe20000400000 */
[----:B------:R-:W-:Y:S01]  /*4170*/  FMNMX3.NAN R16, |R88|, |R21|, R6, !PT ;  /* 0x4000001558107276 */ /* 0x000fe20007820206 */
[----:B------:R-:W-:Y:S01]  /*4180*/  FMUL R106, R55, R106 ;  /* 0x0000006a376a7220 */ /* 0x000fe20000400000 */
[----:B------:R-:W-:Y:S01]  /*4190*/  F2FP.SATFINITE.E2M1.F32.PACK_AB_MERGE_C R21, R21, R26, RZ ;  /* 0x0000001a1515723e */ /* 0x000fe200042070ff */
[----:B------:R-:W-:Y:S01]  /*41a0*/  FMUL R100, R100, R51 ;  /* 0x0000003364647220 */ /* 0x000fe20000400000 */
[----:B------:R-:W-:-:S02]  /*41b0*/  F2FP.SATFINITE.E2M1.F32.PACK_AB_MERGE_C R6, R86, R15, RZ ;  /* 0x0000000f5606723e */ /* 0x000fc400042070ff */
[----:B------:R-:W2:Y:S01]  /*41c0*/  MUFU.RCP R19, R19 ;  /* 0x0000001300137308 */ /* 0x000ea20000001000 */
[----:B---3--:R-:W-:Y:S01]  /*41d0*/  FMUL R49, R49, R18 ;  /* 0x0000001231317220 */ /* 0x008fe20000400000 */
[----:B------:R-:W-:Y:S01]  /*41e0*/  F2FP.SATFINITE.E2M1.F32.PACK_AB_MERGE_C R18, R23, R24, RZ ;  /* 0x000000181712723e */ /* 0x000fe200042070ff */
[----:B------:R-:W-:Y:S01]  /*41f0*/  FMUL R29, R55, R100 ;  /* 0x00000064371d7220 */ /* 0x000fe20000400000 */
[----:B------:R-:W-:Y:S01]  /*4200*/  PRMT R21, R21, 0x7054, RZ ;  /* 0x0000705415157816 */ /* 0x000fe200000000ff */
[----:B------:R-:W-:Y:S01]  /*4210*/  FMUL R98, R98, R49 ;  /* 0x0000003162627220 */ /* 0x000fe20000400000 */
[----:B------:R-:W-:Y:S02]  /*4220*/  PRMT R18, R18, 0x7604, RZ ;  /* 0x0000760412127816 */ /* 0x000fe400000000ff */
[----:B------:R-:W3:Y:S01]  /*4230*/  MUFU.RCP R126, R126 ;  /* 0x0000007e007e7308 */ /* 0x000ee20000001000 */
[----:B-1----:R-:W-:Y:S01]  /*4240*/  FMUL R125, R112, R125 ;  /* 0x0000007d707d7220 */ /* 0x002fe20000400000 */
[----:B------:R-:W-:Y:S01]  /*4250*/  F2FP.SATFINITE.E2M1.F32.PACK_AB_MERGE_C R7, R7, R46, RZ ;  /* 0x0000002e0707723e */ /* 0x000fe200042070ff */
[----:B------:R-:W-:Y:S01]  /*4260*/  FMUL R33, R55, R98 ;  /* 0x0000006237217220 */ /* 0x000fe20000400000 */
[----:B------:R-:W-:Y:S01]  /*4270*/  F2FP.SATFINITE.E2M1.F32.PACK_AB_MERGE_C R5, R5, R44, RZ ;  /* 0x0000002c0505723e */ /* 0x000fe200042070ff */
[----:B------:R-:W-:Y:S01]  /*4280*/  FMUL R84, R84, R125 ;  /* 0x0000007d54547220 */ /* 0x000fe20000400000 */
[----:B------:R-:W-:-:S02]  /*4290*/  PRMT R25, R6, 0x7604, RZ ;  /* 0x0000760406197816 */ /* 0x000fc400000000ff */
[----:B------:R-:W1:Y:S01]  /*42a0*/  MUFU.RCP R11, R11 ;  /* 0x0000000b000b7308 */ /* 0x000e620000001000 */
[----:B--2---:R-:W-:Y:S01]  /*42b0*/  FMUL R48, R48, R19 ;  /* 0x0000001330307220 */ /* 0x004fe20000400000 */
[C---:B------:R-:W-:Y:S01]  /*42c0*/  FMUL R19, R55.reuse, R122 ;  /* 0x0000007a37137220 */ /* 0x040fe20000400000 */
[----:B------:R-:W-:Y:S01]  /*42d0*/  LOP3.LUT R18, R18, R21, RZ, 0xfc, !PT ;  /* 0x0000001512127212 */ /* 0x000fe200078efcff */
[----:B------:R-:W-:Y:S01]  /*42e0*/  FMUL R84, R55, R84 ;  /* 0x0000005437547220 */ /* 0x000fe20000400000 */
[----:B------:R-:W-:Y:S01]  /*42f0*/  PRMT R7, R7, 0x7054, RZ ;  /* 0x0000705407077816 */ /* 0x000fe200000000ff */
[----:B------:R-:W-:Y:S01]  /*4300*/  FMUL R48, R97, R48 ;  /* 0x0000003061307220 */ /* 0x000fe20000400000 */
[----:B------:R-:W-:Y:S01]  /*4310*/  F2FP.SATFINITE.E2M1.F32.PACK_AB_MERGE_C R88, R88, R19, RZ ;  /* 0x000000135858723e */ /* 0x000fe200042070ff */
[----:B------:R-:W2:Y:S01]  /*4320*/  MUFU.RCP R17, R17 ;  /* 0x0000001100117308 */ /* 0x000ea20000001000 */
[----:B---3--:R-:W-:Y:S01]  /*4330*/  FMUL R126, R111, R126 ;  /* 0x0000007e6f7e7220 */ /* 0x008fe20000400000 */
[----:B------:R-:W-:Y:S01]  /*4340*/  PRMT R6, R5, 0x7604, RZ ;  /* 0x0000760405067816 */ /* 0x000fe200000000ff */
[----:B------:R-:W-:Y:S01]  /*4350*/  FMUL R48, R55, R48 ;  /* 0x0000003037307220 */ /* 0x000fe20000400000 */
[----:B------:R-:W-:Y:S01]  /*4360*/  PRMT R88, R88, 0x7054, RZ ;  /* 0x0000705458587816 */ /* 0x000fe200000000ff */
[----:B------:R-:W-:Y:S01]  /*4370*/  FMUL R126, R83, R126 ;  /* 0x0000007e537e7220 */ /* 0x000fe20000400000 */
[----:B------:R-:W-:-:S02]  /*4380*/  PRMT R4, R4, 0x7054, RZ ;  /* 0x0000705404047816 */ /* 0x000fc400000000ff */
[----:B------:R-:W3:Y:S01]  /*4390*/  MUFU.RCP R118, R118 ;  /* 0x0000007600767308 */ /* 0x000ee20000001000 */
[----:B-1----:R-:W-:Y:S01]  /*43a0*/  FMUL R28, R28, R11 ;  /* 0x0000000b1c1c7220 */ /* 0x002fe20000400000 */
[C---:B------:R-:W-:Y:S01]  /*43b0*/  FMUL R11, R55.reuse, R40 ;  /* 0x00000028370b7220 */ /* 0x040fe20000400000 */
[----:B------:R-:W-:Y:S01]  /*43c0*/  FMUL R21, R55, R126 ;  /* 0x0000007e37157220 */ /* 0x000fe20000400000 */
[----:B------:R-:W-:Y:S01]  /*43d0*/  LOP3.LUT R7, R6, R7, RZ, 0xfc, !PT ;  /* 0x0000000706077212 */ /* 0x000fe200078efcff */
[----:B------:R-:W-:Y:S01]  /*43e0*/  FMUL R28, R105, R28 ;  /* 0x0000001c691c7220 */ /* 0x000fe20000400000 */
[----:B------:R-:W-:Y:S02]  /*43f0*/  FMNMX3.NAN R31, |R84|, |R29|, R14, !PT ;  /* 0x4000001d541f7276 */ /* 0x000fe4000782020e */
[----:B------:R-:W1:Y:S01]  /*4400*/  MUFU.RCP R119, R119 ;  /* 0x0000007700777308 */ /* 0x000e620000001000 */
[----:B--2---:R-:W-:Y:S01]  /*4410*/  FMUL R50, R50, R17 ;  /* 0x0000001132327220 */ /* 0x004fe20000400000 */
[-C--:B------:R-:W-:Y:S01]  /*4420*/  F2FP.SATFINITE.E2M1.F32.PACK_AB_MERGE_C R10, R10, R11.reuse, RZ ;  /* 0x0000000b0a0a723e */ /* 0x080fe200042070ff */
[----:B------:R-:W-:Y:S01]  /*4430*/  FMUL R17, R55, R28 ;  /* 0x0000001c37117220 */ /* 0x000fe20000400000 */
[----:B------:R-:W-:Y:S01]  /*4440*/  FMNMX.NAN R44, |R44|, |R11|, !PT ;  /* 0x4000000b2c2c7209 */ /* 0x000fe20007820200 */
[----:B------:R-:W-:Y:S01]  /*4450*/  FMUL R50, R99, R50 ;  /* 0x0000003263327220 */ /* 0x000fe20000400000 */
[----:B------:R-:W-:-:S02]  /*4460*/  PRMT R5, R10, 0x7604, RZ ;  /* 0x000076040a057816 */ /* 0x000fc400000000ff */
[----:B------:R-:W2:Y:S01]  /*4470*/  MUFU.RCP R128, R128 ;  /* 0x0000008000807308 */ /* 0x000ea20000001000 */
[----:B---3--:R-:W-:Y:S01]  /*4480*/  FMUL R37, R37, R118 ;  /* 0x0000007625257220 */ /* 0x008fe20000400000 */
[----:B------:R-:W-:Y:S01]  /*4490*/  FMUL R50, R55, R50 ;  /* 0x0000003237327220 */ /* 0x000fe20000400000 */
[----:B------:R-:W-:Y:S02]  /*44a0*/  LOP3.LUT R25, R25, R88, RZ, 0xfc, !PT ;  /* 0x0000005819197212 */ /* 0x000fe400078efcff */
[----:B------:R-:W-:Y:S01]  /*44b0*/  FMUL R90, R90, R37 ;  /* 0x000000255a5a7220 */ /* 0x000fe20000400000 */
[----:B------:R-:W-:Y:S02]  /*44c0*/  F2FP.SATFINITE.E2M1.F32.PACK_AB_MERGE_C R84, R84, R21, RZ ;  /* 0x000000155454723e */ /* 0x000fe400042070ff */
[----:B------:R-:W3:Y:S01]  /*44d0*/  MUFU.RCP R127, R127 ;  /* 0x0000007f007f7308 */ /* 0x000ee20000001000 */
[----:B-1----:R-:W-:Y:S01]  /*44e0*/  FMUL R36, R36, R119 ;  /* 0x0000007724247220 */ /* 0x002fe20000400000 */
[----:B------:R-:W-:Y:S01]  /*44f0*/  FMUL R11, R55, R90 ;  /* 0x0000005a370b7220 */ /* 0x000fe20000400000 */
[----:B------:R-:W-:-:S02]  /*4500*/  LOP3.LUT R5, R5, R4, RZ, 0xfc, !PT ;  /* 0x0000000405057212 */ /* 0x000fc400078efcff */
[----:B------:R-:W-:Y:S01]  /*4510*/  FMUL R36, R89, R36 ;  /* 0x0000002459247220 */ /* 0x000fe20000400000 */
[----:B------:R-:W-:Y:S02]  /*4520*/  F2FP.SATFINITE.E2M1.F32.PACK_AB_MERGE_C R29, R29, R50, RZ ;  /* 0x000000321d1d723e */ /* 0x000fe400042070ff */
[----:B------:R-:W-:Y:S01]  /*4530*/  FMNMX.NAN R13, |R11|, |R106|, !PT ;  /* 0x4000006a0b0d7209 */ /* 0x000fe20007820200 */
[----:B--2---:R-:W-:Y:S01]  /*4540*/  FMUL R128, R109, R128 ;  /* 0x000000806d807220 */ /* 0x004fe20000400000 */
[----:B------:R-:W-:Y:S01]  /*4550*/  FMUL R36, R55, R36 ;  /* 0x0000002437247220 */ /* 0x000fe20000400000 */
[----:B------:R-:W-:Y:S02]  /*4560*/  LOP3.LUT R92, R7, 0xff, R92, 0xf8, !PT ;  /* 0x000000ff075c7812 */ /* 0x000fe400078ef85c */
[----:B------:R-:W-:Y:S01]  /*4570*/  FMUL R128, R81, R128 ;  /* 0x0000008051807220 */ /* 0x000fe20000400000 */
[----:B------:R-:W-:Y:S02]  /*4580*/  LOP3.LUT R4, R25, 0xff, R84, 0xf8, !PT ;  /* 0x000000ff19047812 */ /* 0x000fe400078ef854 */
[----:B------:R-:W-:Y:S01]  /*4590*/  F2FP.SATFINITE.E2M1.F32.PACK_AB_MERGE_C R11, R11, R36, RZ ;  /* 0x000000240b0b723e */ /* 0x000fe200042070ff */
[----:B---3--:R-:W-:Y:S01]  /*45a0*/  FMUL R127, R110, R127 ;  /* 0x0000007f6e7f7220 */ /* 0x008fe20000400000 */
[----:B------:R-:W-:Y:S01]  /*45b0*/  FMUL R27, R55, R128 ;  /* 0x00000080371b7220 */ /* 0x000fe20000400000 */
[----:B------:R-:W-:-:S02]  /*45c0*/  FMNMX.NAN R36, |R36|, |R17|, !PT ;  /* 0x4000001124247209 */ /* 0x000fc40007820200 */
[----:B------:R-:W-:Y:S01]  /*45d0*/  FMUL R82, R82, R127 ;  /* 0x0000007f52527220 */ /* 0x000fe20000400000 */
[----:B------:R-:W-:Y:S02]  /*45e0*/  F2FP.SATFINITE.E2M1.F32.PACK_AB_MERGE_C R17, R106, R17, RZ ;  /* 0x000000116a11723e */ /* 0x000fe400042070ff */
[----:B------:R-:W-:Y:S01]  /*45f0*/  LOP3.LUT R29, R18, 0xff, R29, 0xf8, !PT ;  /* 0x000000ff121d7812 */ /* 0x000fe200078ef81d */
[----:B------:R-:W-:Y:S01]  /*4600*/  FMUL R82, R55, R82 ;  /* 0x0000005237527220 */ /* 0x000fe20000400000 */
[----:B------:R-:W-:Y:S02]  /*4610*/  F2FP.SATFINITE.E2M1.F32.PACK_AB_MERGE_C R6, R33, R48, RZ ;  /* 0x000000302106723e */ /* 0x000fe400042070ff */
[----:B------:R-:W-:Y:S02]  /*4620*/  LOP3.LUT R30, R5, 0xff, R30, 0xf8, !PT ;  /* 0x000000ff051e7812 */ /* 0x000fe400078ef81e */
[----:B------:R-:W-:Y:S02]  /*4630*/  F2FP.SATFINITE.E2M1.F32.PACK_AB_MERGE_C R7, R82, R27, RZ ;  /* 0x0000001b5207723e */ /* 0x000fe400042070ff */
[----:B------:R-:W-:-:S02]  /*4640*/  PRMT R5, R11, 0x6540, R92 ;  /* 0x000065400b057816 */ /* 0x000fc4000000005c */
[----:B------:R-:W-:Y:S02]  /*4650*/  PRMT R4, R7, 0x6540, R4 ;  /* 0x0000654007047816 */ /* 0x000fe40000000004 */
[----:B------:R-:W-:Y:S02]  /*4660*/  PRMT R6, R6, 0x6540, R29 ;  /* 0x0000654006067816 */ /* 0x000fe4000000001d */
[----:B------:R-:W-:Y:S02]  /*4670*/  PRMT R7, R17, 0x6540, R30 ;  /* 0x0000654011077816 */ /* 0x000fe4000000001e */
[----:B------:R-:W-:Y:S02]  /*4680*/  FMNMX3.NAN R8, |R19|, |R26|, R8, !PT ;  /* 0x4000001a13087276 */ /* 0x000fe40007820208 */
[----:B------:R-:W-:Y:S01]  /*4690*/  FMNMX3.NAN R21, |R21|, |R50|, R12, !PT ;  /* 0x4000003215157276 */ /* 0x000fe2000782020c */
[----:B------:R1:W-:Y:S01]  /*46a0*/  STS.128 [R64+0x4400], R4 ;  /* 0x0044000440007388 */ /* 0x0003e20000000c00 */
[----:B------:R-:W-:-:S02]  /*46b0*/  FMNMX3.NAN R9, |R86|, |R23|, R9, !PT ;  /* 0x4000001756097276 */ /* 0x000fc40007820209 */
[----:B------:R-:W-:Y:S01]  /*46c0*/  FMNMX3.NAN R82, |R82|, |R33|, R13, !PT ;  /* 0x4000002152527276 */ /* 0x000fe2000782020d */
[----:B------:R2:W-:Y:S06]  /*46d0*/  MEMBAR.ALL.CTA ;  /* 0x0000000000007992 */ /* 0x0005ec0000008000 */
[----:B--2---:R-:W2:Y:S01]  /*46e0*/  FENCE.VIEW.ASYNC.S ;  /* 0x00000000000073c6 */ /* 0x004ea20000000000 */
[----:B------:R-:W-:Y:S02]  /*46f0*/  FMNMX3.NAN R44, |R15|, |R24|, R44, !PT ;  /* 0x400000180f2c7276 */ /* 0x000fe4000782022c */
[----:B------:R-:W-:-:S02]  /*4700*/  FMNMX3.NAN R27, |R27|, |R48|, R36, !PT ;  /* 0x400000301b1b7276 */ /* 0x000fc40007820224 */
[----:B------:R-:W-:Y:S02]  /*4710*/  FMNMX.NAN R16, R16, R31, !PT ;  /* 0x0000001f10107209 */ /* 0x000fe40007820000 */
[----:B------:R-:W-:Y:S02]  /*4720*/  FMNMX.NAN R8, R8, R21, !PT ;  /* 0x0000001508087209 */ /* 0x000fe40007820000 */
[----:B------:R-:W-:Y:S02]  /*4730*/  FMNMX3.NAN R9, R82, R9, R16, !PT ;  /* 0x0000000952097276 */ /* 0x000fe40007820010 */
[----:B------:R-:W-:-:S04]  /*4740*/  FMNMX3.NAN R8, R27, R44, R8, !PT ;  /* 0x0000002c1b087276 */ /* 0x000fc80007820008 */
[----:B------:R-:W-:-:S04]  /*4750*/  FMNMX3.NAN R9, R8, R9, RZ, !PT ;  /* 0x0000000908097276 */ /* 0x000fc800078200ff */
[----:B------:R-:W-:Y:S01]  /*4760*/  FMNMX R78, R9, R78, !PT ;  /* 0x0000004e094e7209 */ /* 0x000fe20007800000 */
[----:B--2---:R-:W-:Y:S06]  /*4770*/  BAR.SYNC.DEFER_BLOCKING 0x2, 0x80 ;  /* 0x0082000000007b1d */ /* 0x004fec0000010000 */
[----:B-1----:R-:W-:Y:S05]  /*4780*/  BRA.U !UP4, `(.L_x_43) ;  /* 0x000000010c447547 */ /* 0x002fea000b800000 */
[----:B------:R-:W-:Y:S01]  /*4790*/  IMAD R80, R53, 0x4, R80 ;  /* 0x0000000435507824 */ /* 0x000fe200078e0250 */
[----:B------:R-:W-:Y:S01]  /*47a0*/  UIADD3 UR12, UP0, UPT, UR10, 0x2c0, URZ ;  /* 0x000002c00a0c7890 */ /* 0x000fe2000ff1e0ff */
[----:B------:R-:W-:Y:S02]  /*47b0*/  PLOP3.LUT P0, PT, PT, PT, PT, 0x80, 0x8 ;  /* 0x000000000008781c */ /* 0x000fe40003f0f070 */
[----:B------:R-:W-:Y:S01]  /*47c0*/  IADD3 R4, PT, PT, R3, 0x4400, RZ ;  /* 0x0000440003047810 */ /* 0x000fe20007ffe0ff */
[----:B------:R-:W-:Y:S01]  /*47d0*/  IMAD.SHL.U32 R80, R80, 0x10, RZ ;  /* 0x0000001050507824 */ /* 0x000fe200078e00ff */
[----:B------:R-:W-:-:S12]  /*47e0*/  UIADD3.X UR13, UPT, UPT, URZ, UR11, URZ, UP0, !UPT ;  /* 0x0000000bff0d7290 */ /* 0x000fd800087fe4ff */
.L_x_44:
        /* <DEDUP_REMOVED lines=10> */
[----:B------:R0:W-:Y:S02]  /*4890*/  UTMACMDFLUSH ;  /* 0x00000000000079b7 */ /* 0x0001e40000000000 */
.L_x_43:
[----:B------:R-:W-:Y:S01]  /*48a0*/  BAR.SYNC.DEFER_BLOCKING 0x2, 0x80 ;  /* 0x0082000000007b1d */ /* 0x000fe20000010000 */
[----:B------:R-:W-:Y:S01]  /*48b0*/  HFMA2 R80, -RZ, RZ, 0, 1.1920928955078125e-07 ;  /* 0x00000002ff507431 */ /* 0x000fe200000001ff */
[----:B------:R-:W-:-:S04]  /*48c0*/  PLOP3.LUT P0, PT, PT, PT, PT, 0x8, 0x80 ;  /* 0x000000000080781c */ /* 0x000fc80003f0e170 */
[----:B------:R-:W-:Y:S09]  /*48d0*/  @P2 BRA `(.L_x_45) ;  /* 0xffffffe400142947 */ /* 0x000ff2000383ffff */
[----:B------:R-:W-:Y:S01]  /*48e0*/  ELECT P0, URZ, PT ;  /* 0x0000000000ff782f */ /* 0x000fe20003800000 */
[C---:B------:R-:W-:Y:S01]  /*48f0*/  IMAD R5, R62.reuse, 0x8, R3 ;  /* 0x000000083e057824 */ /* 0x040fe200078e0203 */
[----:B------:R-:W-:Y:S01]  /*4900*/  SHF.L.U32 R4, R61, 0x1f, RZ ;  /* 0x0000001f3d047819 */ /* 0x000fe200000006ff */
[----:B------:R-:W-:Y:S01]  /*4910*/  BSSY B0, `(.L_x_46) ;  /* 0x0000006000007945 */ /* 0x000fe20003800000 */
[----:B------:R-:W-:-:S09]  /*4920*/  LEA R55, R62, R3, 0x4 ;  /* 0x000000033e377211 */ /* 0x000fd200078e20ff */
[----:B------:R-:W-:-:S04]  /*4930*/  @P0 IMAD.MOV.U32 R7, RZ, RZ, 0x1 ;  /* 0x00000001ff070424 */ /* 0x000fc800078e00ff */
[----:B------:R1:W-:Y:S01]  /*4940*/  @P0 SYNCS.ARRIVE.TRANS64.ART0 RZ, [R52+URZ+0x70], R7 ;  /* 0x0000700734ff09a7 */ /* 0x0003e200085000ff */
[----:B------:R-:W2:Y:S02]  /*4950*/  SYNCS.PHASECHK.TRANS64.TRYWAIT P0, [R5+URZ+0x80], R4 ;  /* 0x00008004050075a7 */ /* 0x000ea400080011ff */
[----:B-12---:R-:W-:Y:S05]  /*4960*/  @!P0 BRA `(.L_x_47) ;  /* 0x0000000800c08947 */ /* 0x006fea0003800000 */
.L_x_79:
[----:B------:R-:W-:Y:S05]  /*4970*/  BSYNC B0 ;  /* 0x0000000000007941 */ /* 0x000fea0003800000 */
.L_x_46:
[----:B------:R-:W2:Y:S01]  /*4980*/  LDS.128 R52, [R55+0x37c10] ;  /* 0x037c100037347984 */ /* 0x000ea20000000c00 */
[----:B------:R-:W-:Y:S01]  /*4990*/  CREDUX.MAXABS.F32.NAN UR4, R78 ;  /* 0x000000004e0472cc */ /* 0x000fe20000006400 */
[----:B------:R-:W-:Y:S01]  /*49a0*/  BSSY.RECONVERGENT B0, `(.L_x_48) ;  /* 0x0000014000007945 */ /* 0x000fe20003800200 */
[----:B------:R-:W-:Y:S01]  /*49b0*/  ISETP.NE.AND P0, PT, R56, RZ, PT ;  /* 0x000000ff3800720c */ /* 0x000fe20003f05270 */
[----:B------:R3:W-:Y:S06]  /*49c0*/  MEMBAR.ALL.CTA ;  /* 0x0000000000007992 */ /* 0x0007ec0000008000 */
[----:B---3--:R-:W3:Y:S01]  /*49d0*/  FENCE.VIEW.ASYNC.S ;  /* 0x00000000000073c6 */ /* 0x008ee20000000000 */
[----:B------:R-:W-:-:S02]  /*49e0*/  VIADD R60, R60, 0x1 ;  /* 0x000000013c3c7836 */ /* 0x000fc40000000000 */
[----:B------:R-:W-:Y:S02]  /*49f0*/  VIADD R62, R62, 0x1 ;  /* 0x000000013e3e7836 */ /* 0x000fe40000000000 */
[----:B------:R-:W-:Y:S01]  /*4a00*/  IMAD.U32 R4, RZ, RZ, UR4 ;  /* 0x00000004ff047e24 */ /* 0x000fe2000f8e00ff */
[----:B---3--:R3:W-:Y:S04]  /*4a10*/  SYNCS.ARRIVE.TRANS64.ART0 RZ, [R5+URZ+0x90], R0 ;  /* 0x0000900005ff79a7 */ /* 0x0087e800085000ff */
[----:B------:R3:W-:Y:S01]  /*4a20*/  @!P0 STS [R73+0x37c00], R4 ;  /* 0x037c000449008388 */ /* 0x0007e20000000800 */
[----:B------:R-:W-:Y:S01]  /*4a30*/  BAR.SYNC.DEFER_BLOCKING 0x2, 0x80 ;  /* 0x0082000000007b1d */ /* 0x000fe20000010000 */
[----:B------:R-:W-:-:S13]  /*4a40*/  LOP3.LUT P0, RZ, R75, R56, RZ, 0xfc, !PT ;  /* 0x000000384bff7212 */ /* 0x000fda000780fcff */
[----:B------:R-:W-:Y:S05]  /*4a50*/  @P0 BRA `(.L_x_49) ;  /* 0x0000000000200947 */ /* 0x000fea0003800000 */
[----:B------:R-:W-:Y:S01]  /*4a60*/  IMAD.U32 R3, RZ, RZ, UR7 ;  /* 0x00000007ff037e24 */ /* 0x000fe2000f8e00ff */
[----:B------:R-:W4:Y:S04]  /*4a70*/  LDCU.64 UR4, c[0x0][0x740] ;  /* 0x0000e800ff0477ac */ /* 0x000f280008000a00 */
[----:B-1-3--:R-:W1:Y:S01]  /*4a80*/  LDS.128 R4, [R3+0x37c00] ;  /* 0x037c000003047984 */ /* 0x00ae620000000c00 */
[----:B----4-:R-:W-:-:S04]  /*4a90*/  LEA R8, P0, R57, UR4, 0x2 ;  /* 0x0000000439087c11 */ /* 0x010fc8000f8010ff */
[----:B------:R-:W-:Y:S02]  /*4aa0*/  LEA.HI.X R9, R57, UR5, R2, 0x2, P0 ;  /* 0x0000000539097c11 */ /* 0x000fe400080f1402 */
[----:B-1----:R-:W-:-:S04]  /*4ab0*/  FMNMX3 R4, R4, RZ, R5, !PT ;  /* 0x000000ff04047276 */ /* 0x002fc80007800005 */
[----:B------:R-:W-:-:S05]  /*4ac0*/  FMNMX3 R7, R4, R6, R7, !PT ;  /* 0x0000000604077276 */ /* 0x000fca0007800007 */
[----:B------:R4:W-:Y:S02]  /*4ad0*/  REDG.E.MAX.S32.STRONG.GPU desc[UR14][R8.64], R7 ;  /* 0x000000070800798e */ /* 0x0009e4000d12e30e */
.L_x_49:
[----:B------:R-:W-:Y:S05]  /*4ae0*/  BSYNC.RECONVERGENT B0 ;  /* 0x0000000000007941 */ /* 0x000fea0003800200 */
.L_x_48:
[----:B--2---:R-:W-:Y:S02]  /*4af0*/  ISETP.NE.AND P0, PT, R55, 0x1, PT ;  /* 0x000000013700780c */ /* 0x004fe40003f05270 */
[----:B------:R-:W-:Y:S02]  /*4b00*/  ISETP.NE.AND P1, PT, R62, 0x2, PT ;  /* 0x000000023e00780c */ /* 0x000fe40003f25270 */
[----:B------:R-:W-:Y:S02]  /*4b10*/  ISETP.NE.AND P2, PT, R60, 0x2, PT ;  /* 0x000000023c00780c */ /* 0x000fe40003f45270 */
[----:B---3--:R-:W-:Y:S02]  /*4b20*/  SEL R4, RZ, 0x1, P1 ;  /* 0x00000001ff047807 */ /* 0x008fe40000800000 */
[----:B------:R-:W-:Y:S02]  /*4b30*/  SEL R2, RZ, 0x1, P2 ;  /* 0x00000001ff027807 */ /* 0x000fe40001000000 */
[----:B------:R-:W-:-:S02]  /*4b40*/  LOP3.LUT R61, R61, R4, RZ, 0x3c, !PT ;  /* 0x000000043d3d7212 */ /* 0x000fc400078e3cff */
[----:B------:R-:W-:Y:S02]  /*4b50*/  LOP3.LUT R59, R59, R2, RZ, 0x3c, !PT ;  /* 0x000000023b3b7212 */ /* 0x000fe400078e3cff */
[----:B------:R-:W-:Y:S02]  /*4b60*/  SEL R62, R62, RZ, P1 ;  /* 0x000000ff3e3e7207 */ /* 0x000fe40000800000 */
[----:B------:R-:W-:Y:S01]  /*4b70*/  SEL R60, R60, RZ, P2 ;  /* 0x000000ff3c3c7207 */ /* 0x000fe20001000000 */
[----:B------:R-:W-:Y:S06]  /*4b80*/  @!P0 BRA `(.L_x_50) ;  /* 0xffffffe000208947 */ /* 0x000fec000383ffff */
.L_x_39:
[----:B------:R-:W-:Y:S05]  /*4b90*/  BRA.U !UP4, `(.L_x_51) ;  /* 0x000000010c1c7547 */ /* 0x000fea000b800000 */
[----:B------:R-:W5:Y:S01]  /*4ba0*/  S2UR UR4, SR_CgaCtaId ;  /* 0x00000000000479c3 */ /* 0x000f620000008800 */
[----:B------:R-:W-:Y:S02]  /*4bb0*/  ELECT P0, URZ, PT ;  /* 0x0000000000ff782f */ /* 0x000fe40003800000 */
[----:B------:R-:W-:Y:S01]  /*4bc0*/  MOV R2, 0x1 ;  /* 0x0000000100027802 */ /* 0x000fe20000000f00 */
[----:B------:R-:W-:-:S04]  /*4bd0*/  UMOV UR5, 0x40 ;  /* 0x0000004000057882 */ /* 0x000fc80000000000 */
[----:B------:R-:W-:Y:S01]  /*4be0*/  UVIRTCOUNT.DEALLOC.SMPOOL 0x80 ;  /* 0x000000800000784c */ /* 0x000fe20000000000 */
[----:B-----5:R-:W-:-:S09]  /*4bf0*/  ULEA UR4, UR4, UR5, 0x18 ;  /* 0x0000000504047291 */ /* 0x020fd2000f8ec0ff */
[----:B------:R1:W-:Y:S03]  /*4c00*/  @P0 STS.U8 [UR4], R2 ;  /* 0x00000002ff000988 */ /* 0x0003e60008000004 */
.L_x_51:
[----:B------:R-:W-:Y:S06]  /*4c10*/  BAR.SYNC.DEFER_BLOCKING 0x2, 0x80 ;  /* 0x0082000000007b1d */ /* 0x000fec0000010000 */
[----:B------:R-:W-:Y:S05]  /*4c20*/  BRA.U !UP4, `(.L_x_52) ;  /* 0x000000010c9c7547 */ /* 0x000fea000b800000 */
[----:B------:R-:W5:Y:S01]  /*4c30*/  S2UR UR5, SR_CgaCtaId ;  /* 0x00000000000579c3 */ /* 0x000f620000008800 */
[----:B------:R-:W-:Y:S01]  /*4c40*/  NOP ;  /* 0x0000000000007918 */ /* 0x000fe20000000000 */
[----:B------:R-:W-:Y:S01]  /*4c50*/  UMOV UR4, 0x50 ;  /* 0x0000005000047882 */ /* 0x000fe20000000000 */
[----:B------:R-:W-:Y:S01]  /*4c60*/  LOP3.LUT R4, R74, 0xffff, RZ, 0xc0, !PT ;  /* 0x0000ffff4a047812 */ /* 0x000fe200078ec0ff */
[----:B---3--:R-:W-:-:S03]  /*4c70*/  IMAD.MOV.U32 R3, RZ, RZ, 0xffff ;  /* 0x0000ffffff037424 */ /* 0x008fc600078e00ff */
[----:B------:R-:W-:-:S04]  /*4c80*/  SHF.R.U32.HI R4, RZ, 0x5, R4 ;  /* 0x00000005ff047819 */ /* 0x000fc80000011604 */
[----:B------:R-:W-:Y:S01]  /*4c90*/  SHF.L.U32 R3, R3, R4, RZ ;  /* 0x0000000403037219 */ /* 0x000fe200000006ff */
[----:B-1----:R-:W-:-:S05]  /*4ca0*/  VIADD R5, R4, 0x10 ;  /* 0x0000001004057836 */ /* 0x002fca0000000000 */
[----:B------:R-:W-:Y:S01]  /*4cb0*/  SHF.L.U32 R0, R0, R5, RZ ;  /* 0x0000000500007219 */ /* 0x000fe200000006ff */
[----:B-----5:R-:W-:-:S03]  /*4cc0*/  ULEA UR5, UR5, UR4, 0x18 ;  /* 0x0000000405057291 */ /* 0x020fc6000f8ec0ff */
[----:B------:R-:W-:-:S04]  /*4cd0*/  LOP3.LUT R5, R0, R3, RZ, 0xfc, !PT ;  /* 0x0000000300057212 */ /* 0x000fc800078efcff */
[C---:B------:R-:W-:Y:S02]  /*4ce0*/  LOP3.LUT R3, R5.reuse, 0xffff, RZ, 0xc0, !PT ;  /* 0x0000ffff05037812 */ /* 0x040fe400078ec0ff */
[----:B------:R-:W1:Y:S02]  /*4cf0*/  LDS R2, [UR5] ;  /* 0x00000005ff027984 */ /* 0x000e640008000800 */
[----:B-1----:R-:W-:-:S04]  /*4d00*/  LOP3.LUT R0, R5, 0xffff, R2, 0x80, !PT ;  /* 0x0000ffff05007812 */ /* 0x002fc800078e8002 */
[----:B------:R-:W-:-:S13]  /*4d10*/  ISETP.NE.AND P0, PT, R0, R3, PT ;  /* 0x000000030000720c */ /* 0x000fda0003f05270 */
[----:B------:R-:W-:Y:S05]  /*4d20*/  @P0 BRA `(.L_x_53) ;  /* 0x0000000000500947 */ /* 0x000fea0003800000 */
[----:B------:R-:W-:Y:S02]  /*4d30*/  SHF.R.U32.HI R0, RZ, 0x10, R2 ;  /* 0x00000010ff007819 */ /* 0x000fe40000011602 */
[----:B------:R-:W-:-:S04]  /*4d40*/  SHF.R.U32.HI R3, RZ, 0x10, R5 ;  /* 0x00000010ff037819 */ /* 0x000fc80000011605 */
[----:B------:R-:W-:-:S04]  /*4d50*/  LOP3.LUT R0, R0, R3, RZ, 0xc0, !PT ;  /* 0x0000000300007212 */ /* 0x000fc800078ec0ff */
[----:B------:R-:W-:-:S13]  /*4d60*/  ISETP.NE.AND P0, PT, R0, R3, PT ;  /* 0x000000030000720c */ /* 0x000fda0003f05270 */
[----:B------:R-:W-:Y:S05]  /*4d70*/  @P0 BRA `(.L_x_54) ;  /* 0x0000000000300947 */ /* 0x000fea0003800000 */
[----:B------:R-:W-:Y:S01]  /*4d80*/  R2UR UR8, R5 ;  /* 0x00000000050872ca */ /* 0x000fe200000e0000 */
[----:B------:R-:W1:Y:S01]  /*4d90*/  S2R R2, SR_LANEID ;  /* 0x0000000000027919 */ /* 0x000e620000000000 */
[----:B------:R-:W-:Y:S02]  /*4da0*/  VOTEU.ANY UR6, UPT, PT ;  /* 0x0000000000067886 */ /* 0x000fe400038e0100 */
[----:B------:R-:W-:-:S09]  /*4db0*/  UFLO.U32 UR6, UR6 ;  /* 0x00000006000672bd */ /* 0x000fd200080e0000 */
[----:B------:R-:W-:-:S06]  /*4dc0*/  ULOP3.LUT UR8, URZ, UR8, URZ, 0x33, !UPT ;  /* 0x00000008ff087292 */ /* 0x000fcc000f8e33ff */
[----:B------:R-:W-:-:S04]  /*4dd0*/  IMAD.U32 R0, RZ, RZ, UR8 ;  /* 0x00000008ff007e24 */ /* 0x000fc8000f8e00ff */
[----:B------:R-:W3:Y:S02]  /*4de0*/  REDUX UR4, R0 ;  /* 0x00000000000473c4 */ /* 0x000ee40000000000 */
[----:B------:R4:W-:Y:S01]  /*4df0*/  UTCATOMSWS.AND URZ, UR8 ;  /* 0x0000000800ff79e3 */ /* 0x0009e20008000000 */
[----:B-1----:R-:W-:Y:S01]  /*4e00*/  ISETP.EQ.U32.AND P0, PT, R2, UR6, PT ;  /* 0x0000000602007c0c */ /* 0x002fe2000bf02070 */
[----:B---3--:R-:W-:-:S12]  /*4e10*/  IMAD.U32 R2, RZ, RZ, UR4 ;  /* 0x00000004ff027e24 */ /* 0x008fd8000f8e00ff */
[----:B------:R4:W-:Y:S01]  /*4e20*/  @P0 ATOMS.AND RZ, [UR5], R2 ;  /* 0x00000002ffff098c */ /* 0x0009e2000a800005 */
[----:B------:R-:W-:Y:S05]  /*4e30*/  BRA `(.L_x_55) ;  /* 0x0000000000147947 */ /* 0x000fea0003800000 */
.L_x_54:
[----:B------:R-:W-:Y:S02]  /*4e40*/  MOV R2, 0x4e60 ;  /* 0x00004e6000027802 */ /* 0x000fe40000000f00 */
[----:B--2-4-:R-:W-:Y:S05]  /*4e50*/  CALL.REL.NOINC `($__internal_0_$__cuda_sm10x_tcgen05_guardrail_trap_col_being_dealloced_not_returned_by_alloc) ;  /* 0x0000000400a07944 */ /* 0x014fea0003c00000 */
[----:B------:R-:W-:Y:S05]  /*4e60*/  BRA `(.L_x_55) ;  /* 0x0000000000087947 */ /* 0x000fea0003800000 */
.L_x_53:
[----:B------:R-:W-:Y:S02]  /*4e70*/  MOV R2, 0x4e90 ;  /* 0x00004e9000027802 */ /* 0x000fe40000000f00 */
[----:B--2-4-:R-:W-:Y:S05]  /*4e80*/  CALL.REL.NOINC `($__internal_2_$__cuda_sm10x_tcgen05_guardrail_trap_unallocated_columns_being_dealloced) ;  /* 0x0000000400ac7944 */ /* 0x014fea0003c00000 */
.L_x_55:
[----:B------:R-:W-:Y:S01]  /*4e90*/  NOP ;  /* 0x0000000000007918 */ /* 0x000fe20000000000 */
.L_x_52:
[----:B------:R-:W-:-:S04]  /*4ea0*/  DEPBAR.LE SB0, 0x0 ;  /* 0x000080000000791a */ /* 0x000fc80000000000 */
[----:B------:R-:W-:-:S04]  /*4eb0*/  DEPBAR.LE SB0, 0x0 ;  /* 0x000080000000791a */ /* 0x000fc80000000000 */
[----:B----4-:R-:W-:Y:S05]  /*4ec0*/  EXIT ;  /* 0x000000000000794d */ /* 0x010fea0003800000 */
.L_x_9:
[----:B------:R-:W-:-:S07]  /*4ed0*/  MOV R20, R21 ;  /* 0x0000001500147202 */ /* 0x000fce0000000f00 */
.L_x_56:
[----:B----4-:R4:W3:Y:S02]  /*4ee0*/  SYNCS.PHASECHK.TRANS64.TRYWAIT P0, [R14+URZ+0x90], R21 ;  /* 0x000090150e0075a7 */ /* 0x0108e400080011ff */
[----:B---3--:R-:W-:Y:S05]  /*4ef0*/  @!P0 NANOSLEEP.SYNCS 0x989680 ;  /* 0x009896800000895d */ /* 0x008fea0003900000 */
[----:B------:R-:W3:Y:S02]  /*4f00*/  @!P0 SYNCS.PHASECHK.TRANS64 P0, [R14+URZ+0x90], R21 ;  /* 0x000090150e0085a7 */ /* 0x000ee400080010ff */
[----:B---3--:R-:W-:Y:S05]  /*4f10*/  @!P0 BRA `(.L_x_56) ;  /* 0xfffffffc00f08947 */ /* 0x008fea000383ffff */
[----:B------:R-:W-:Y:S05]  /*4f20*/  BRA `(.L_x_57) ;  /* 0xffffffbc006c7947 */ /* 0x000fea000383ffff */
.L_x_11:
[----:B------:R-:W-:-:S07]  /*4f30*/  MOV R7, R6 ;  /* 0x0000000600077202 */ /* 0x000fce0000000f00 */
.L_x_58:
[----:B--2---:R2:W3:Y:S02]  /*4f40*/  SYNCS.PHASECHK.TRANS64.TRYWAIT P0, [R2+URZ+0x90], R7 ;  /* 0x00009007020075a7 */ /* 0x0044e400080011ff */
[----:B---3--:R-:W-:Y:S05]  /*4f50*/  @!P0 NANOSLEEP.SYNCS 0x989680 ;  /* 0x009896800000895d */ /* 0x008fea0003900000 */
[----:B------:R-:W3:Y:S02]  /*4f60*/  @!P0 SYNCS.PHASECHK.TRANS64 P0, [R2+URZ+0x90], R7 ;  /* 0x00009007020085a7 */ /* 0x000ee400080010ff */
[----:B---3--:R-:W-:Y:S05]  /*4f70*/  @!P0 BRA `(.L_x_58) ;  /* 0xfffffffc00f08947 */ /* 0x008fea000383ffff */
[----:B------:R-:W-:Y:S05]  /*4f80*/  BRA `(.L_x_59) ;  /* 0xffffffc000107947 */ /* 0x000fea000383ffff */
.L_x_12:
[----:B------:R-:W-:-:S07]  /*4f90*/  MOV R13, R12 ;  /* 0x0000000c000d7202 */ /* 0x000fce0000000f00 */
.L_x_60:
[----:B--2---:R2:W3:Y:S02]  /*4fa0*/  SYNCS.PHASECHK.TRANS64.TRYWAIT P0, [R8+URZ+0x90], R13 ;  /* 0x0000900d080075a7 */ /* 0x0044e400080011ff */
[----:B---3--:R-:W-:Y:S05]  /*4fb0*/  @!P0 NANOSLEEP.SYNCS 0x989680 ;  /* 0x009896800000895d */ /* 0x008fea0003900000 */
[----:B------:R-:W3:Y:S02]  /*4fc0*/  @!P0 SYNCS.PHASECHK.TRANS64 P0, [R8+URZ+0x90], R13 ;  /* 0x0000900d080085a7 */ /* 0x000ee400080010ff */
[----:B---3--:R-:W-:Y:S05]  /*4fd0*/  @!P0 BRA `(.L_x_60) ;  /* 0xfffffffc00f08947 */ /* 0x008fea000383ffff */
[----:B------:R-:W-:Y:S05]  /*4fe0*/  BRA `(.L_x_4) ;  /* 0xffffffc000447947 */ /* 0x000fea000383ffff */
.L_x_14:
[----:B------:R-:W-:-:S07]  /*4ff0*/  MOV R0, UR23 ;  /* 0x0000001700007c02 */ /* 0x000fce0008000f00 */
.L_x_61:
[----:B---3--:R3:W4:Y:S02]  /*5000*/  SYNCS.PHASECHK.TRANS64.TRYWAIT P0, [R0+URZ+0x80], RZ ;  /* 0x000080ff000075a7 */ /* 0x00872400080011ff */
[----:B----4-:R-:W-:Y:S05]  /*5010*/  @!P0 NANOSLEEP.SYNCS 0x989680 ;  /* 0x009896800000895d */ /* 0x010fea0003900000 */
[----:B------:R-:W4:Y:S02]  /*5020*/  @!P0 SYNCS.PHASECHK.TRANS64 P0, [R0+URZ+0x80], RZ ;  /* 0x000080ff000085a7 */ /* 0x000f2400080010ff */
[----:B----4-:R-:W-:Y:S05]  /*5030*/  @!P0 BRA `(.L_x_61) ;  /* 0xfffffffc00f08947 */ /* 0x010fea000383ffff */
[----:B------:R-:W-:Y:S05]  /*5040*/  BRA `(.L_x_62) ;  /* 0xffffffc000487947 */ /* 0x000fea000383ffff */
.L_x_17:
[----:B------:R-:W-:Y:S02]  /*5050*/  MOV R4, UR16 ;  /* 0x0000001000047c02 */ /* 0x000fe40008000f00 */
[----:B------:R-:W-:Y:S02]  /*5060*/  MOV R5, UR16 ;  /* 0x0000001000057c02 */ /* 0x000fe40008000f00 */
[----:B------:R-:W-:-:S07]  /*5070*/  MOV R0, UR5 ;  /* 0x0000000500007c02 */ /* 0x000fce0008000f00 */
.L_x_63:
[----:B--2---:R2:W3:Y:S02]  /*5080*/  SYNCS.PHASECHK.TRANS64.TRYWAIT P0, [R0+URZ+0x30], R5 ;  /* 0x00003005000075a7 */ /* 0x0044e400080011ff */
[----:B---3--:R-:W-:Y:S05]  /*5090*/  @!P0 NANOSLEEP.SYNCS 0x989680 ;  /* 0x009896800000895d */ /* 0x008fea0003900000 */
[----:B------:R-:W3:Y:S02]  /*50a0*/  @!P0 SYNCS.PHASECHK.TRANS64 P0, [R0+URZ+0x30], R5 ;  /* 0x00003005000085a7 */ /* 0x000ee400080010ff */
[----:B---3--:R-:W-:Y:S05]  /*50b0*/  @!P0 BRA `(.L_x_63) ;  /* 0xfffffffc00f08947 */ /* 0x008fea000383ffff */
[----:B------:R-:W-:Y:S05]  /*50c0*/  BRA `(.L_x_16) ;  /* 0xffffffc400007947 */ /* 0x000fea000383ffff */
.L_x_19:
[----:B------:R-:W-:-:S07]  /*50d0*/  MOV R5, R4 ;  /* 0x0000000400057202 */ /* 0x000fce0000000f00 */
.L_x_64:
[----:B---3--:R3:W4:Y:S02]  /*50e0*/  SYNCS.PHASECHK.TRANS64.TRYWAIT P0, [R3+URZ+0x80], R5 ;  /* 0x00008005030075a7 */ /* 0x00872400080011ff */
[----:B----4-:R-:W-:Y:S05]  /*50f0*/  @!P0 NANOSLEEP.SYNCS 0x989680 ;  /* 0x009896800000895d */ /* 0x010fea0003900000 */
[----:B------:R-:W4:Y:S02]  /*5100*/  @!P0 SYNCS.PHASECHK.TRANS64 P0, [R3+URZ+0x80], R5 ;  /* 0x00008005030085a7 */ /* 0x000f2400080010ff */
[----:B----4-:R-:W-:Y:S05]  /*5110*/  @!P0 BRA `(.L_x_64) ;  /* 0xfffffffc00f08947 */ /* 0x010fea000383ffff */
[----:B------:R-:W-:Y:S05]  /*5120*/  BRA `(.L_x_65) ;  /* 0xffffffc400507947 */ /* 0x000fea000383ffff */
.L_x_21:
[----:B------:R-:W-:Y:S02]  /*5130*/  MOV R2, UR4 ;  /* 0x0000000400027c02 */ /* 0x000fe40008000f00 */
[----:B------:R-:W-:Y:S02]  /*5140*/  MOV R3, UR4 ;  /* 0x0000000400037c02 */ /* 0x000fe40008000f00 */
[----:B------:R-:W-:-:S07]  /*5150*/  MOV R0, UR5 ;  /* 0x0000000500007c02 */ /* 0x000fce0008000f00 */
.L_x_66:
[----:B---3--:R3:W4:Y:S02]  /*5160*/  SYNCS.PHASECHK.TRANS64.TRYWAIT P0, [R0+URZ+0x30], R3 ;  /* 0x00003003000075a7 */ /* 0x00872400080011ff */
[----:B----4-:R-:W-:Y:S05]  /*5170*/  @!P0 NANOSLEEP.SYNCS 0x989680 ;  /* 0x009896800000895d */ /* 0x010fea0003900000 */
[----:B------:R-:W4:Y:S02]  /*5180*/  @!P0 SYNCS.PHASECHK.TRANS64 P0, [R0+URZ+0x30], R3 ;  /* 0x00003003000085a7 */ /* 0x000f2400080010ff */
[----:B----4-:R-:W-:Y:S05]  /*5190*/  @!P0 BRA `(.L_x_66) ;  /* 0xfffffffc00f08947 */ /* 0x010fea000383ffff */
[----:B------:R-:W-:Y:S05]  /*51a0*/  BRA `(.L_x_67) ;  /* 0xffffffc400d47947 */ /* 0x000fea000383ffff */
.L_x_23:
[----:B------:R-:W-:-:S07]  /*51b0*/  MOV R2, UR12 ;  /* 0x0000000c00027c02 */ /* 0x000fce0008000f00 */
.L_x_68:
[----:B---3--:R3:W4:Y:S02]  /*51c0*/  SYNCS.PHASECHK.TRANS64.TRYWAIT P0, [R2+URZ+0x80], RZ ;  /* 0x000080ff020075a7 */ /* 0x00872400080011ff */
[----:B----4-:R-:W-:Y:S05]  /*51d0*/  @!P0 NANOSLEEP.SYNCS 0x989680 ;  /* 0x009896800000895d */ /* 0x010fea0003900000 */
[----:B------:R-:W4:Y:S02]  /*51e0*/  @!P0 SYNCS.PHASECHK.TRANS64 P0, [R2+URZ+0x80], RZ ;  /* 0x000080ff020085a7 */ /* 0x000f2400080010ff */
[----:B----4-:R-:W-:Y:S05]  /*51f0*/  @!P0 BRA `(.L_x_68) ;  /* 0xfffffffc00f08947 */ /* 0x010fea000383ffff */
[----:B------:R-:W-:Y:S05]  /*5200*/  BRA `(.L_x_69) ;  /* 0xffffffc400ec7947 */ /* 0x000fea000383ffff */
.L_x_26:
[----:B------:R-:W-:Y:S02]  /*5210*/  MOV R0, UR18 ;  /* 0x0000001200007c02 */ /* 0x000fe40008000f00 */
[----:B------:R-:W-:-:S07]  /*5220*/  MOV R3, R2 ;  /* 0x0000000200037202 */ /* 0x000fce0000000f00 */
.L_x_70:
[----:B---3--:R3:W4:Y:S02]  /*5230*/  SYNCS.PHASECHK.TRANS64.TRYWAIT P0, [R0+URZ+0x70], R3 ;  /* 0x00007003000075a7 */ /* 0x00872400080011ff */
[----:B----4-:R-:W-:Y:S05]  /*5240*/  @!P0 NANOSLEEP.SYNCS 0x989680 ;  /* 0x009896800000895d */ /* 0x010fea0003900000 */
[----:B------:R-:W4:Y:S02]  /*5250*/  @!P0 SYNCS.PHASECHK.TRANS64 P0, [R0+URZ+0x70], R3 ;  /* 0x00007003000085a7 */ /* 0x000f2400080010ff */
[----:B----4-:R-:W-:Y:S05]  /*5260*/  @!P0 BRA `(.L_x_70) ;  /* 0xfffffffc00f08947 */ /* 0x010fea000383ffff */
[----:B------:R-:W-:Y:S05]  /*5270*/  BRA `(.L_x_25) ;  /* 0xffffffcc00107947 */ /* 0x000fea000383ffff */
.L_x_28:
[----:B------:R-:W-:Y:S02]  /*5280*/  MOV R2, UR23 ;  /* 0x0000001700027c02 */ /* 0x000fe40008000f00 */
[----:B------:R-:W-:Y:S02]  /*5290*/  MOV R3, UR23 ;  /* 0x0000001700037c02 */ /* 0x000fe40008000f00 */
[----:B------:R-:W-:Y:S07]  /*52a0*/  MOV R0, UR13 ;  /* 0x0000000d00007c02 */ /* 0x000fee0008000f00 */
.L_x_71:
[----:B---3--:R3:W4:Y:S02]  /*52b0*/  SYNCS.PHASECHK.TRANS64.TRYWAIT P1, [R0+URZ], R3 ;  /* 0x00000003000075a7 */ /* 0x00872400080211ff */
[----:B----4-:R-:W-:Y:S05]  /*52c0*/  @!P1 NANOSLEEP.SYNCS 0x989680 ;  /* 0x009896800000995d */ /* 0x010fea0003900000 */
[----:B------:R-:W4:Y:S02]  /*52d0*/  @!P1 SYNCS.PHASECHK.TRANS64 P1, [R0+URZ], R3 ;  /* 0x00000003000095a7 */ /* 0x000f2400080210ff */
[----:B----4-:R-:W-:Y:S05]  /*52e0*/  @!P1 BRA `(.L_x_71) ;  /* 0xfffffffc00f09947 */ /* 0x010fea000383ffff */
[----:B------:R-:W-:Y:S05]  /*52f0*/  BRA `(.L_x_27) ;  /* 0xffffffcc00847947 */ /* 0x000fea000383ffff */
.L_x_30:
[----:B------:R-:W-:-:S07]  /*5300*/  MOV R2, R3 ;  /* 0x0000000300027202 */ /* 0x000fce0000000f00 */
.L_x_72:
[----:B----4-:R4:W3:Y:S02]  /*5310*/  SYNCS.PHASECHK.TRANS64.TRYWAIT P0, [R0+URZ+0x80], R3 ;  /* 0x00008003000075a7 */ /* 0x0108e400080011ff */
[----:B---3--:R-:W-:Y:S05]  /*5320*/  @!P0 NANOSLEEP.SYNCS 0x989680 ;  /* 0x009896800000895d */ /* 0x008fea0003900000 */
[----:B------:R-:W3:Y:S02]  /*5330*/  @!P0 SYNCS.PHASECHK.TRANS64 P0, [R0+URZ+0x80], R3 ;  /* 0x00008003000085a7 */ /* 0x000ee400080010ff */
[----:B---3--:R-:W-:Y:S05]  /*5340*/  @!P0 BRA `(.L_x_72) ;  /* 0xfffffffc00f08947 */ /* 0x008fea000383ffff */
[----:B------:R-:W-:Y:S05]  /*5350*/  BRA `(.L_x_73) ;  /* 0xffffffd000087947 */ /* 0x000fea000383ffff */
.L_x_32:
[----:B------:R-:W-:-:S07]  /*5360*/  MOV R3, R2 ;  /* 0x0000000200037202 */ /* 0x000fce0000000f00 */
.L_x_74:
[----:B---3--:R3:W4:Y:S02]  /*5370*/  SYNCS.PHASECHK.TRANS64.TRYWAIT P0, [R0+URZ+0x70], R3 ;  /* 0x00007003000075a7 */ /* 0x00872400080011ff */
[----:B----4-:R-:W-:Y:S05]  /*5380*/  @!P0 NANOSLEEP.SYNCS 0x989680 ;  /* 0x009896800000895d */ /* 0x010fea0003900000 */
[----:B------:R-:W4:Y:S02]  /*5390*/  @!P0 SYNCS.PHASECHK.TRANS64 P0, [R0+URZ+0x70], R3 ;  /* 0x00007003000085a7 */ /* 0x000f2400080010ff */
[----:B----4-:R-:W-:Y:S05]  /*53a0*/  @!P0 BRA `(.L_x_74) ;  /* 0xfffffffc00f08947 */ /* 0x010fea000383ffff */
[----:B------:R-:W-:Y:S05]  /*53b0*/  BRA `(.L_x_22) ;  /* 0xffffffd0005c7947 */ /* 0x000fea000383ffff */
.L_x_38:
[----:B---3--:R3:W4:Y:S02]  /*53c0*/  SYNCS.PHASECHK.TRANS64.TRYWAIT P0, [R3+URZ+0x80], RZ ;  /* 0x000080ff030075a7 */ /* 0x00872400080011ff */
[----:B----4-:R-:W-:Y:S05]  /*53d0*/  @!P0 NANOSLEEP.SYNCS 0x989680 ;  /* 0x009896800000895d */ /* 0x010fea0003900000 */
[----:B------:R-:W4:Y:S02]  /*53e0*/  @!P0 SYNCS.PHASECHK.TRANS64 P0, [R3+URZ+0x80], RZ ;  /* 0x000080ff030085a7 */ /* 0x000f2400080010ff */
[----:B----4-:R-:W-:Y:S05]  /*53f0*/  @!P0 BRA `(.L_x_38) ;  /* 0xfffffffc00f08947 */ /* 0x010fea000383ffff */
[----:B------:R-:W-:Y:S05]  /*5400*/  BRA `(.L_x_75) ;  /* 0xffffffd4002c7947 */ /* 0x000fea000383ffff */
.L_x_40:
[----:B------:R-:W-:-:S07]  /*5410*/  MOV R4, R5 ;  /* 0x0000000500047202 */ /* 0x000fce0000000f00 */
.L_x_76:
[----:B-1----:R1:W2:Y:S02]  /*5420*/  SYNCS.PHASECHK.TRANS64.TRYWAIT P1, [R52+URZ+0x60], R5 ;  /* 0x00006005340075a7 */ /* 0x0022a400080211ff */
[----:B--2---:R-:W-:Y:S05]  /*5430*/  @!P1 NANOSLEEP.SYNCS 0x989680 ;  /* 0x009896800000995d */ /* 0x004fea0003900000 */
[----:B------:R-:W2:Y:S02]  /*5440*/  @!P1 SYNCS.PHASECHK.TRANS64 P1, [R52+URZ+0x60], R5 ;  /* 0x00006005340095a7 */ /* 0x000ea400080210ff */
[----:B--2---:R-:W-:Y:S05]  /*5450*/  @!P1 BRA `(.L_x_76) ;  /* 0xfffffffc00f09947 */ /* 0x004fea000383ffff */
[----:B------:R-:W-:Y:S05]  /*5460*/  BRA `(.L_x_77) ;  /* 0xffffffd800207947 */ /* 0x000fea000383ffff */
.L_x_47:
[-C--:B------:R-:W-:Y:S02]  /*5470*/  MOV R6, R4.reuse ;  /* 0x0000000400067202 */ /* 0x080fe40000000f00 */
[----:B------:R-:W-:-:S07]  /*5480*/  MOV R7, R4 ;  /* 0x0000000400077202 */ /* 0x000fce0000000f00 */
.L_x_78:
[----:B-1----:R1:W2:Y:S02]  /*5490*/  SYNCS.PHASECHK.TRANS64.TRYWAIT P0, [R5+URZ+0x80], R7 ;  /* 0x00008007050075a7 */ /* 0x0022a400080011ff */
[----:B--2---:R-:W-:Y:S05]  /*54a0*/  @!P0 NANOSLEEP.SYNCS 0x989680 ;  /* 0x009896800000895d */ /* 0x004fea0003900000 */
[----:B------:R-:W2:Y:S02]  /*54b0*/  @!P0 SYNCS.PHASECHK.TRANS64 P0, [R5+URZ+0x80], R7 ;  /* 0x00008007050085a7 */ /* 0x000ea400080010ff */
[----:B--2---:R-:W-:Y:S05]  /*54c0*/  @!P0 BRA `(.L_x_78) ;  /* 0xfffffffc00f08947 */ /* 0x004fea000383ffff */
[----:B------:R-:W-:Y:S05]  /*54d0*/  BRA `(.L_x_79) ;  /* 0xfffffff400247947 */ /* 0x000fea000383ffff */
        .weak           $__internal_0_$__cuda_sm10x_tcgen05_guardrail_trap_col_being_dealloced_not_returned_by_alloc
        .type           $__internal_0_$__cuda_sm10x_tcgen05_guardrail_trap_col_being_dealloced_not_returned_by_alloc,@function
        .size           $__internal_0_$__cuda_sm10x_tcgen05_guardrail_trap_col_being_dealloced_not_returned_by_alloc,($__internal_1_$__cuda_sm10x_tcgen05_guardrail_trap_phase_invalid_during_alloc - $__internal_0_$__cuda_sm10x_tcgen05_guardrail_trap_col_being_dealloced_not_returned_by_alloc)
$__internal_0_$__cuda_sm10x_tcgen05_guardrail_trap_col_being_dealloced_not_returned_by_alloc:
[----:B------:R-:W-:Y:S05]  /*54e0*/  BPT.TRAP 0x1 ;  /* 0x000000040000795c */ /* 0x000fea0000300000 */
[----:B------:R-:W-:-:S04]  /*54f0*/  HFMA2 R3, -RZ, RZ, 0, 0 ;  /* 0x00000000ff037431 */ /* 0x000fc800000001ff */
[----:B------:R-:W-:Y:S05]  /*5500*/  RET.REL.NODEC R2 `(kernel_cutlass_kernel_cudnngrouped_gemmgrouped_gemm_swiglugrouped_gemm_swiglu_quantBlockScaledContiguousGroupedGemmKernel_object_at__TiledMMA_ThrLayoutVMNK11110000_PermutationMNK____MMAAt_0) ;  /* 0xffffffa802bc7950 */ /* 0x000fea0003c3ffff */
        .weak           $__internal_1_$__cuda_sm10x_tcgen05_guardrail_trap_phase_invalid_during_alloc
        .type           $__internal_1_$__cuda_sm10x_tcgen05_guardrail_trap_phase_invalid_during_alloc,@function
        .size           $__internal_1_$__cuda_sm10x_tcgen05_guardrail_trap_phase_invalid_during_alloc,($__internal_2_$__cuda_sm10x_tcgen05_guardrail_trap_unallocated_columns_being_dealloced - $__internal_1_$__cuda_sm10x_tcgen05_guardrail_trap_phase_invalid_during_alloc)
$__internal_1_$__cuda_sm10x_tcgen05_guardrail_trap_phase_invalid_during_alloc:
[----:B------:R-:W-:Y:S05]  /*5510*/  BPT.TRAP 0x1 ;  /* 0x000000040000795c */ /* 0x000fea0000300000 */
[----:B------:R-:W-:-:S04]  /*5520*/  MOV R3, 0x0 ;  /* 0x0000000000037802 */ /* 0x000fc80000000f00 */
[----:B------:R-:W-:Y:S05]  /*5530*/  RET.REL.NODEC R2 `(kernel_cutlass_kernel_cudnngrouped_gemmgrouped_gemm_swiglugrouped_gemm_swiglu_quantBlockScaledContiguousGroupedGemmKernel_object_at__TiledMMA_ThrLayoutVMNK11110000_PermutationMNK____MMAAt_0) ;  /* 0xffffffa802b07950 */ /* 0x000fea0003c3ffff */
        .weak           $__internal_2_$__cuda_sm10x_tcgen05_guardrail_trap_unallocated_columns_being_dealloced
        .type           $__internal_2_$__cuda_sm10x_tcgen05_guardrail_trap_unallocated_columns_being_dealloced,@function
        .size           $__internal_2_$__cuda_sm10x_tcgen05_guardrail_trap_unallocated_columns_being_dealloced,(.L_x_83 - $__internal_2_$__cuda_sm10x_tcgen05_guardrail_trap_unallocated_columns_being_dealloced)
$__internal_2_$__cuda_sm10x_tcgen05_guardrail_trap_unallocated_columns_being_dealloced:
[----:B------:R-:W-:Y:S05]  /*5540*/  BPT.TRAP 0x1 ;  /* 0x000000040000795c */ /* 0x000fea0000300000 */
[----:B------:R-:W-:-:S04]  /*5550*/  HFMA2 R3, -RZ, RZ, 0, 0 ;  /* 0x00000000ff037431 */ /* 0x000fc800000001ff */
[----:B------:R-:W-:Y:S05]  /*5560*/  RET.REL.NODEC R2 `(kernel_cutlass_kernel_cudnngrouped_gemmgrouped_gemm_swiglugrouped_gemm_swiglu_quantBlockScaledContiguousGroupedGemmKernel_object_at__TiledMMA_ThrLayoutVMNK11110000_PermutationMNK____MMAAt_0) ;  /* 0xffffffa802a47950 */ /* 0x000fea0003c3ffff */
.L_x_80:
[----:B------:R-:W-:-:S00]  /*5570*/  BRA `(.L_x_80) ;  /* 0xfffffffc00fc7947 */ /* 0x000fc0000383ffff */
[----:B------:R-:W-:-:S00]  /*5580*/  NOP ;  /* 0x0000000000007918 */ /* 0x000fc00000000000 */
[----:B------:R-:W-:-:S00]  /*5590*/  NOP ;  /* 0x0000000000007918 */ /* 0x000fc00000000000 */
[----:B------:R-:W-:-:S00]  /*55a0*/  NOP ;  /* 0x0000000000007918 */ /* 0x000fc00000000000 */
[----:B------:R-:W-:-:S00]  /*55b0*/  NOP ;  /* 0x0000000000007918 */ /* 0x000fc00000000000 */
[----:B------:R-:W-:-:S00]  /*55c0*/  NOP ;  /* 0x0000000000007918 */ /* 0x000fc00000000000 */
[----:B------:R-:W-:-:S00]  /*55d0*/  NOP ;  /* 0x0000000000007918 */ /* 0x000fc00000000000 */
[----:B------:R-:W-:-:S00]  /*55e0*/  NOP ;  /* 0x0000000000007918 */ /* 0x000fc00000000000 */
[----:B------:R-:W-:-:S00]  /*55f0*/  NOP ;  /* 0x0000000000007918 */ /* 0x000fc00000000000 */
.L_x_83:


//--------------------- .nv.shared.kernel_cutlass_kernel_cudnngrouped_gemmgrouped_gemm_swiglugrouped_gemm_swiglu_quantBlockScaledContiguousGroupedGemmKernel_object_at__TiledMMA_ThrLayoutVMNK11110000_PermutationMNK____MMAAt_0 --------------------------
	.section	.nv.shared.kernel_cutlass_kernel_cudnngrouped_gemmgrouped_gemm_swiglugrouped_gemm_swiglu_quantBlockScaledContiguousGroupedGemmKernel_object_at__TiledMMA_ThrLayoutVMNK11110000_PermutationMNK____MMAAt_0,"aw",@nobits
	.sectionflags	@""
	.align	1024
	.zero		1024


//--------------------- .nv.shared.reserved.0     --------------------------
	.section	.nv.shared.reserved.0,"aw",@nobits
	.align	8
	.weak		__nv_reservedSMEM_offset_0_alias
	.size		__nv_reservedSMEM_offset_0_alias, 0, 64
	.other		__nv_reservedSMEM_offset_0_alias,@"STO_CUDA_RESERVED_SHARED STV_DEFAULT"
__nv_reservedSMEM_offset_0_alias:
	.zero		0
.nv.shared.reserved.0:
	.zero		64
	.weak		__nv_reservedSMEM_allocation_phase
	.type		__nv_reservedSMEM_allocation_phase,@object
	.size		__nv_reservedSMEM_allocation_phase,(.L_0 - __nv_reservedSMEM_allocation_phase)
__nv_reservedSMEM_allocation_phase:
	.zero		1
.L_0:
	.zero		7
	.weak		__nv_reservedSMEM_devtool_atexit_pc
	.type		__nv_reservedSMEM_devtool_atexit_pc,@object
	.size		__nv_reservedSMEM_devtool_atexit_pc,(__nv_reservedSMEM_allocation_mask - __nv_reservedSMEM_devtool_atexit_pc)
__nv_reservedSMEM_devtool_atexit_pc:
	.zero		8
	.weak		__nv_reservedSMEM_allocation_mask
	.type		__nv_reservedSMEM_allocation_mask,@object
	.size		__nv_reservedSMEM_allocation_mask,(.L_2 - __nv_reservedSMEM_allocation_mask)
__nv_reservedSMEM_allocation_mask:
	.zero		4
.L_2:


//--------------------- .nv.constant0.kernel_cutlass_kernel_cudnngrouped_gemmgrouped_gemm_swiglugrouped_gemm_swiglu_quantBlockScaledContiguousGroupedGemmKernel_object_at__TiledMMA_ThrLayoutVMNK11110000_PermutationMNK____MMAAt_0 --------------------------
	.section	.nv.constant0.kernel_cutlass_kernel_cudnngrouped_gemmgrouped_gemm_swiglugrouped_gemm_swiglu_quantBlockScaledContiguousGroupedGemmKernel_object_at__TiledMMA_ThrLayoutVMNK11110000_PermutationMNK____MMAAt_0,"a",@progbits
	.sectionflags	@""
	.align	4
.nv.constant0.kernel_cutlass_kernel_cudnngrouped_gemmgrouped_gemm_swiglugrouped_gemm_swiglu_quantBlockScaledContiguousGroupedGemmKernel_object_at__TiledMMA_ThrLayoutVMNK11110000_PermutationMNK____MMAAt_0:
	.zero		1924


//--------------------- SYMBOLS --------------------------

	.type		.nv.reservedSmem.offset0,@object
	.size		.nv.reservedSmem.offset0,0x4
	.type		.nv.reservedSmem.cap,@object
	.size		.nv.reservedSmem.cap,0x4
